	.target	sm_100a

	.elftype	@"ET_EXEC"


//--------------------- .note.nv.tkinfo           --------------------------
	.section	.note.nv.tkinfo,"",@"SHT_NOTE"
	.sectionflags	@"SHF_NOTE_NV_TKINFO"
	.tkinfo
        /*0018*/ 	.word	0x00000081
        /*0030*/ 	.string	""
        /*0030*/ 	.string	"ptxas-blackwell"
        /*0030*/ 	.string	"Cuda compilation tools, release 12.9, V12.9.86"
        /*0030*/ 	.string	"Build cuda_12.9.r12.9/compiler.36037853_0"
        /*0030*/ 	.string	"-v  -suppress-debug-info  -lineinfo  -arch sm_100a "



//--------------------- .note.nv.cuver            --------------------------
	.section	.note.nv.cuver,"",@"SHT_NOTE"
	.sectionflags	@"SHF_NOTE_NV_CUVER"
        /*0018*/ 	.short	0x0001
        /*001a*/ 	.short	0x0064
        /*001c*/ 	.short	0x0001
        /*001e*/ 	.short	0x0000
        /*0020*/ 	.short	0x0001
        /*0022*/ 	.short	0x0000


//--------------------- .nv.info                  --------------------------
	.section	.nv.info,"",@"SHT_CUDA_INFO"
	.align	4


	//----- nvinfo : EIATTR_REGCOUNT
	.align		4
        /*0000*/ 	.byte	0x04, 0x2f
        /*0002*/ 	.short	(.L_4 - .L_3)
	.align		4
.L_3:
        /*0004*/ 	.word	index@(gluon_tcgen05)
        /*0008*/ 	.word	0x00000047


	//----- nvinfo : EIATTR_FRAME_SIZE
	.align		4
.L_4:
        /*000c*/ 	.byte	0x04, 0x11
        /*000e*/ 	.short	(.L_6 - .L_5)
	.align		4
.L_5:
        /*0010*/ 	.word	index@($__internal_2_$__cuda_sm10x_tcgen05_guardrail_trap_unallocated_columns_being_dealloced)
        /*0014*/ 	.word	0x00000000


	//----- nvinfo : EIATTR_FRAME_SIZE
	.align		4
.L_6:
        /*0018*/ 	.byte	0x04, 0x11
        /*001a*/ 	.short	(.L_8 - .L_7)
	.align		4
.L_7:
        /*001c*/ 	.word	index@($__internal_1_$__cuda_sm10x_tcgen05_guardrail_trap_phase_invalid_during_alloc)
        /*0020*/ 	.word	0x00000000


	//----- nvinfo : EIATTR_FRAME_SIZE
	.align		4
.L_8:
        /*0024*/ 	.byte	0x04, 0x11
        /*0026*/ 	.short	(.L_10 - .L_9)
	.align		4
.L_9:
        /*0028*/ 	.word	index@($__internal_0_$__cuda_sm10x_tcgen05_guardrail_trap_col_being_dealloced_not_returned_by_alloc)
        /*002c*/ 	.word	0x00000000


	//----- nvinfo : EIATTR_FRAME_SIZE
	.align		4
.L_10:
        /*0030*/ 	.byte	0x04, 0x11
        /*0032*/ 	.short	(.L_12 - .L_11)
	.align		4
.L_11:
        /*0034*/ 	.word	index@(gluon_tcgen05)
        /*0038*/ 	.word	0x00000000


	//----- nvinfo : EIATTR_MIN_STACK_SIZE
	.align		4
.L_12:
        /*003c*/ 	.byte	0x04, 0x12
        /*003e*/ 	.short	(.L_14 - .L_13)
	.align		4
.L_13:
        /*0040*/ 	.word	index@(gluon_tcgen05)
        /*0044*/ 	.word	0x00000000
.L_14:


//--------------------- .nv.info.gluon_tcgen05    --------------------------
	.section	.nv.info.gluon_tcgen05,"",@"SHT_CUDA_INFO"
	.sectionflags	@""
	.align	4


	//----- nvinfo : EIATTR_CUDA_API_VERSION
	.align		4
        /*0000*/ 	.byte	0x04, 0x37
        /*0002*/ 	.short	(.L_16 - .L_15)
.L_15:
        /*0004*/ 	.word	0x00000081


	//----- nvinfo : EIATTR_KPARAM_INFO
	.align		4
.L_16:
        /*0008*/ 	.byte	0x04, 0x17
        /*000a*/ 	.short	(.L_18 - .L_17)
.L_17:
        /*000c*/ 	.word	0x00000000
        /*0010*/ 	.short	0x000a
        /*0012*/ 	.short	0x0048
        /*0014*/ 	.byte	0x00, 0xf4, 0x21, 0x00


	//----- nvinfo : EIATTR_KPARAM_INFO
	.align		4
.L_18:
        /*0018*/ 	.byte	0x04, 0x17
        /*001a*/ 	.short	(.L_20 - .L_19)
.L_19:
        /*001c*/ 	.word	0x00000000
        /*0020*/ 	.short	0x0009
        /*0022*/ 	.short	0x0040
        /*0024*/ 	.byte	0x00, 0xf4, 0x21, 0x00


	//----- nvinfo : EIATTR_KPARAM_INFO
	.align		4
.L_20:
        /*0028*/ 	.byte	0x04, 0x17
        /*002a*/ 	.short	(.L_22 - .L_21)
.L_21:
        /*002c*/ 	.word	0x00000000
        /*0030*/ 	.short	0x0008
        /*0032*/ 	.short	0x0038
        /*0034*/ 	.byte	0x00, 0xf0, 0x21, 0x00


	//----- nvinfo : EIATTR_KPARAM_INFO
	.align		4
.L_22:
        /*0038*/ 	.byte	0x04, 0x17
        /*003a*/ 	.short	(.L_24 - .L_23)
.L_23:
        /*003c*/ 	.word	0x00000000
        /*0040*/ 	.short	0x0007
        /*0042*/ 	.short	0x0030
        /*0044*/ 	.byte	0x00, 0xf0, 0x21, 0x00


	//----- nvinfo : EIATTR_KPARAM_INFO
	.align		4
.L_24:
        /*0048*/ 	.byte	0x04, 0x17
        /*004a*/ 	.short	(.L_26 - .L_25)
.L_25:
        /*004c*/ 	.word	0x00000000
        /*0050*/ 	.short	0x0006
        /*0052*/ 	.short	0x0028
        /*0054*/ 	.byte	0x00, 0xf0, 0x21, 0x00


	//----- nvinfo : EIATTR_KPARAM_INFO
	.align		4
.L_26:
        /*0058*/ 	.byte	0x04, 0x17
        /*005a*/ 	.short	(.L_28 - .L_27)
.L_27:
        /*005c*/ 	.word	0x00000000
        /*0060*/ 	.short	0x0005
        /*0062*/ 	.short	0x0020
        /*0064*/ 	.byte	0x00, 0xf0, 0x11, 0x00


	//----- nvinfo : EIATTR_KPARAM_INFO
	.align		4
.L_28:
        /*0068*/ 	.byte	0x04, 0x17
        /*006a*/ 	.short	(.L_30 - .L_29)
.L_29:
        /*006c*/ 	.word	0x00000000
        /*0070*/ 	.short	0x0004
        /*0072*/ 	.short	0x001c
        /*0074*/ 	.byte	0x00, 0xf0, 0x11, 0x00


	//----- nvinfo : EIATTR_KPARAM_INFO
	.align		4
.L_30:
        /*0078*/ 	.byte	0x04, 0x17
        /*007a*/ 	.short	(.L_32 - .L_31)
.L_31:
        /*007c*/ 	.word	0x00000000
        /*0080*/ 	.short	0x0003
        /*0082*/ 	.short	0x0018
        /*0084*/ 	.byte	0x00, 0xf0, 0x11, 0x00


	//----- nvinfo : EIATTR_KPARAM_INFO
	.align		4
.L_32:
        /*0088*/ 	.byte	0x04, 0x17
        /*008a*/ 	.short	(.L_34 - .L_33)
.L_33:
        /*008c*/ 	.word	0x00000000
        /*0090*/ 	.short	0x0002
        /*0092*/ 	.short	0x0010
        /*0094*/ 	.byte	0x00, 0xf4, 0x21, 0x00


	//----- nvinfo : EIATTR_KPARAM_INFO
	.align		4
.L_34:
        /*0098*/ 	.byte	0x04, 0x17
        /*009a*/ 	.short	(.L_36 - .L_35)
.L_35:
        /*009c*/ 	.word	0x00000000
        /*00a0*/ 	.short	0x0001
        /*00a2*/ 	.short	0x0008
        /*00a4*/ 	.byte	0x00, 0xf4, 0x21, 0x00


	//----- nvinfo : EIATTR_KPARAM_INFO
	.align		4
.L_36:
        /*00a8*/ 	.byte	0x04, 0x17
        /*00aa*/ 	.short	(.L_38 - .L_37)
.L_37:
        /*00ac*/ 	.word	0x00000000
        /*00b0*/ 	.short	0x0000
        /*00b2*/ 	.short	0x0000
        /*00b4*/ 	.byte	0x00, 0xf4, 0x21, 0x00


	//----- nvinfo : EIATTR_AT_ENTRY_FRAGMENTS
	.align		4
.L_38:
        /*00b8*/ 	.byte	0x04, 0x4f
        /*00ba*/ 	.short	(.L_40 - .L_39)


	//   ....[0]....
.L_39:
        /*00bc*/ 	.word	0x00000004


	//----- nvinfo : EIATTR_RESERVED_SMEM_USED
	.align		4
.L_40:
        /*00c0*/ 	.byte	0x01, 0x41
	.zero		2


	//----- nvinfo : EIATTR_SPARSE_MMA_MASK
	.align		4
        /*00c4*/ 	.byte	0x03, 0x50
        /*00c6*/ 	.short	0x0000


	//----- nvinfo : EIATTR_TCGEN05_1CTA_USED
	.align		4
        /*00c8*/ 	.byte	0x01, 0x51
	.zero		2


	//----- nvinfo : EIATTR_MAXREG_COUNT
	.align		4
        /*00cc*/ 	.byte	0x03, 0x1b
        /*00ce*/ 	.short	0x00ff


	//----- nvinfo : EIATTR_NUM_BARRIERS
	.align		4
        /*00d0*/ 	.byte	0x02, 0x4c
        /*00d2*/ 	.byte	0x01
	.zero		1


	//----- nvinfo : EIATTR_INT_WARP_WIDE_INSTR_OFFSETS
	.align		4
        /*00d4*/ 	.byte	0x04, 0x31
        /*00d6*/ 	.short	(.L_42 - .L_41)


	//   ....[0]....
.L_41:
        /*00d8*/ 	.word	0x00001770


	//   ....[1]....
        /*00dc*/ 	.word	0x00001790


	//   ....[2]....
        /*00e0*/ 	.word	0x00001820


	//   ....[3]....
        /*00e4*/ 	.word	0x000019d0


	//   ....[4]....
        /*00e8*/ 	.word	0x000019e0


	//   ....[5]....
        /*00ec*/ 	.word	0x000019f0


	//   ....[6]....
        /*00f0*/ 	.word	0x00001a00


	//   ....[7]....
        /*00f4*/ 	.word	0x00001c80


	//   ....[8]....
        /*00f8*/ 	.word	0x00001c90


	//   ....[9]....
        /*00fc*/ 	.word	0x00001e10


	//   ....[10]....
        /*0100*/ 	.word	0x00001e60


	//   ....[11]....
        /*0104*/ 	.word	0x00001e70


	//   ....[12]....
        /*0108*/ 	.word	0x00001ea0


	//   ....[13]....
        /*010c*/ 	.word	0x000020b0


	//   ....[14]....
        /*0110*/ 	.word	0x000020c0


	//   ....[15]....
        /*0114*/ 	.word	0x00002350


	//   ....[16]....
        /*0118*/ 	.word	0x00002360


	//   ....[17]....
        /*011c*/ 	.word	0x00002850


	//   ....[18]....
        /*0120*/ 	.word	0x000028a0


	//----- nvinfo : EIATTR_COOP_GROUP_MASK_REGIDS
	.align		4
.L_42:
        /*0124*/ 	.byte	0x04, 0x29
        /*0126*/ 	.short	(.L_44 - .L_43)


	//   ....[0]....
.L_43:
        /*0128*/ 	.word	0xffffffff


	//   ....[1]....
        /*012c*/ 	.word	0xffffffff


	//   ....[2]....
        /*0130*/ 	.word	0xffffffff


	//   ....[3]....
        /*0134*/ 	.word	0xffffffff


	//   ....[4]....
        /*0138*/ 	.word	0xffffffff


	//   ....[5]....
        /*013c*/ 	.word	0xffffffff


	//   ....[6]....
        /*0140*/ 	.word	0xffffffff


	//   ....[7]....
        /*0144*/ 	.word	0xffffffff


	//   ....[8]....
        /*0148*/ 	.word	0xffffffff


	//   ....[9]....
        /*014c*/ 	.word	0xffffffff


	//----- nvinfo : EIATTR_COOP_GROUP_INSTR_OFFSETS
	.align		4
.L_44:
        /*0150*/ 	.byte	0x04, 0x28
        /*0152*/ 	.short	(.L_46 - .L_45)


	//   ....[0]....
.L_45:
        /*0154*/ 	.word	0x00000050


	//   ....[1]....
        /*0158*/ 	.word	0x00000310


	//   ....[2]....
        /*015c*/ 	.word	0x00000500


	//   ....[3]....
        /*0160*/ 	.word	0x000009a0


	//   ....[4]....
        /*0164*/ 	.word	0x00000ae0


	//   ....[5]....
        /*0168*/ 	.word	0x00000fe0


	//   ....[6]....
        /*016c*/ 	.word	0x00001120


	//   ....[7]....
        /*0170*/ 	.word	0x00001610


	//   ....[8]....
        /*0174*/ 	.word	0x000026e0


	//   ....[9]....
        /*0178*/ 	.word	0x00002950


	//----- nvinfo : EIATTR_VRC_CTA_INIT_COUNT
	.align		4
.L_46:
        /*017c*/ 	.byte	0x02, 0x4a
        /*017e*/ 	.byte	0x80
	.zero		1


	//----- nvinfo : EIATTR_MBARRIER_INSTR_OFFSETS
	.align		4
        /*0180*/ 	.byte	0x04, 0x39
        /*0182*/ 	.short	(.L_48 - .L_47)


	//   ....[0]....
.L_47:
        /*0184*/ 	.word	0x00001840
        /*0188*/ 	.word	0x000000ff
        /*018c*/ 	.word	0x00006000
        /*0190*/ 	.short	0x0100
        /*0192*/ 	.byte	0x08
	.zero		1


	//   ....[1]....
        /*0194*/ 	.word	0x00001850
        /*0198*/ 	.word	0x000000ff
        /*019c*/ 	.word	0x00006010
        /*01a0*/ 	.short	0x0100
        /*01a2*/ 	.byte	0x08
	.zero		1


	//   ....[2]....
        /*01a4*/ 	.word	0x00001900
        /*01a8*/ 	.word	0x000000ff
        /*01ac*/ 	.word	0x00006008
        /*01b0*/ 	.short	0x0100
        /*01b2*/ 	.byte	0x08
	.zero		1


	//   ....[3]....
        /*01b4*/ 	.word	0x00001910
        /*01b8*/ 	.word	0x000000ff
        /*01bc*/ 	.word	0x00006018
        /*01c0*/ 	.short	0x0100
        /*01c2*/ 	.byte	0x08
	.zero		1


	//   ....[4]....
        /*01c4*/ 	.word	0x00001ae0
        /*01c8*/ 	.word	0x000000ff
        /*01cc*/ 	.word	0x00006000
        /*01d0*/ 	.short	0x010a
        /*01d2*/ 	.byte	0x08
	.zero		1


	//   ....[5]....
        /*01d4*/ 	.word	0x00001ce0
        /*01d8*/ 	.word	0x000000ff
        /*01dc*/ 	.word	0x00006010
        /*01e0*/ 	.short	0x010a
        /*01e2*/ 	.byte	0x08
	.zero		1


	//   ....[6]....
        /*01e4*/ 	.word	0x00001f10
        /*01e8*/ 	.word	0x000000ff
        /*01ec*/ 	.word	0x00006000
        /*01f0*/ 	.short	0x010a
        /*01f2*/ 	.byte	0x1c
	.zero		1


	//   ....[7]....
        /*01f4*/ 	.word	0x00002100
        /*01f8*/ 	.word	0x000000ff
        /*01fc*/ 	.word	0x00006010
        /*0200*/ 	.short	0x010a
        /*0202*/ 	.byte	0x1c
	.zero		1


	//   ....[8]....
        /*0204*/ 	.word	0x000021d0
        /*0208*/ 	.word	0x000000ff
        /*020c*/ 	.word	0x00006000
        /*0210*/ 	.short	0x0108
        /*0212*/ 	.byte	0x08
	.zero		1


	//   ....[9]....
        /*0214*/ 	.word	0x000021e0
        /*0218*/ 	.word	0x000000ff
        /*021c*/ 	.word	0x00006010
        /*0220*/ 	.short	0x0108
        /*0222*/ 	.byte	0x08
	.zero		1


	//   ....[10]....
        /*0224*/ 	.word	0x00002230
        /*0228*/ 	.word	0x000000ff
        /*022c*/ 	.word	0x00006008
        /*0230*/ 	.short	0x0108
        /*0232*/ 	.byte	0x08
	.zero		1


	//   ....[11]....
        /*0234*/ 	.word	0x00002240
        /*0238*/ 	.word	0x000000ff
        /*023c*/ 	.word	0x00006018
        /*0240*/ 	.short	0x0108
        /*0242*/ 	.byte	0x08
	.zero		1


	//   ....[12]....
        /*0244*/ 	.word	0x00002970
        /*0248*/ 	.word	0x000000ff
        /*024c*/ 	.word	0x00006000
        /*0250*/ 	.short	0x010a
        /*0252*/ 	.byte	0x08
	.zero		1


	//   ....[13]....
        /*0254*/ 	.word	0x000029a0
        /*0258*/ 	.word	0x000000ff
        /*025c*/ 	.word	0x00006010
        /*0260*/ 	.short	0x010a
        /*0262*/ 	.byte	0x08
	.zero		1


	//   ....[14]....
        /*0264*/ 	.word	0x000029d0
        /*0268*/ 	.word	0x000000ff
        /*026c*/ 	.word	0x00006000
        /*0270*/ 	.short	0x010a
        /*0272*/ 	.byte	0x1c
	.zero		1


	//   ....[15]....
        /*0274*/ 	.word	0x00002a00
        /*0278*/ 	.word	0x000000ff
        /*027c*/ 	.word	0x00006010
        /*0280*/ 	.short	0x010a
        /*0282*/ 	.byte	0x1c
	.zero		1


	//----- nvinfo : EIATTR_NUM_MBARRIERS
	.align		4
.L_48:
        /*0284*/ 	.byte	0x03, 0x38
        /*0286*/ 	.short	0x0004


	//----- nvinfo : EIATTR_EXIT_INSTR_OFFSETS
	.align		4
        /*0288*/ 	.byte	0x04, 0x1c
        /*028a*/ 	.short	(.L_50 - .L_49)


	//   ....[0]....
.L_49:
        /*028c*/ 	.word	0x00002960


	//----- nvinfo : EIATTR_REQNTID
	.align		4
.L_50:
        /*0290*/ 	.byte	0x04, 0x10
        /*0292*/ 	.short	(.L_52 - .L_51)
.L_51:
        /*0294*/ 	.word	0x00000080
        /*0298*/ 	.word	0x00000001
        /*029c*/ 	.word	0x00000001


	//----- nvinfo : EIATTR_CRS_STACK_SIZE
	.align		4
.L_52:
        /*02a0*/ 	.byte	0x04, 0x1e
        /*02a2*/ 	.short	(.L_54 - .L_53)
.L_53:
        /*02a4*/ 	.word	0x00000000


	//----- nvinfo : EIATTR_CBANK_PARAM_SIZE
	.align		4
.L_54:
        /*02a8*/ 	.byte	0x03, 0x19
        /*02aa*/ 	.short	0x0050


	//----- nvinfo : EIATTR_PARAM_CBANK
	.align		4
        /*02ac*/ 	.byte	0x04, 0x0a
        /*02ae*/ 	.short	(.L_56 - .L_55)
	.align		4
.L_55:
        /*02b0*/ 	.word	index@(.nv.constant0.gluon_tcgen05)
        /*02b4*/ 	.short	0x0380
        /*02b6*/ 	.short	0x0050


	//----- nvinfo : EIATTR_SW_WAR
	.align		4
.L_56:
        /*02b8*/ 	.byte	0x04, 0x36
        /*02ba*/ 	.short	(.L_58 - .L_57)
.L_57:
        /*02bc*/ 	.word	0x00000008
.L_58:


//--------------------- .nv.compat                --------------------------
	.section	.nv.compat,"",@"SHT_CUDA_COMPAT_INFO"
	.align	4
        /*0000*/ 	.byte	0x02, 0x02, 0x02, 0x00, 0x02, 0x05, 0x05, 0x00, 0x02, 0x03, 0x03, 0x00, 0x02, 0x06, 0x01, 0x00


//--------------------- .nv.callgraph             --------------------------
	.section	.nv.callgraph,"",@"SHT_CUDA_CALLGRAPH"
	.align	4
	.sectionentsize	8
	.align		4
        /*0000*/ 	.word	0x00000000
	.align		4
        /*0004*/ 	.word	0xffffffff
	.align		4
        /*0008*/ 	.word	0x00000000
	.align		4
        /*000c*/ 	.word	0xfffffffe
	.align		4
        /*0010*/ 	.word	0x00000000
	.align		4
        /*0014*/ 	.word	0xfffffffd
	.align		4
        /*0018*/ 	.word	0x00000000
	.align		4
        /*001c*/ 	.word	0xfffffffc


//--------------------- .text.gluon_tcgen05       --------------------------
	.section	.text.gluon_tcgen05,"ax",@progbits
	.align	128
        .global         gluon_tcgen05
        .type           gluon_tcgen05,@function
        .size           gluon_tcgen05,(.L_x_77 - gluon_tcgen05)
        .other          gluon_tcgen05,@"STO_CUDA_ENTRY STV_DEFAULT"
gluon_tcgen05:
.text.gluon_tcgen05:
[----:B------:R-:W1:Y:S01]  /*0000*/  LDC R1, c[0x0][0x37c] ;  /* 0x0000df00ff017b82 */ /* 0x000e620000000800 */
[----:B------:R-:W2:Y:S02]  /*0010*/  S2R R0, SR_TID.X ;  /* 0x0000000000007919 */ /* 0x000ea40000002100 */
[----:B--2---:R-:W-:-:S13]  /*0020*/  ISETP.GE.U32.AND P2, PT, R0, 0x20, PT ;  /* 0x000000200000780c */ /* 0x004fda0003f46070 */
[----:B------:R-:W-:Y:S05]  /*0030*/  @P2 BRA `(.L_x_0) ;  /* 0x0000000000b82947 */ /* 0x000fea0003800000 */
[----:B------:R-:W2:Y:S01]  /*0040*/  S2UR UR6, SR_CgaCtaId ;  /* 0x00000000000679c3 */ /* 0x000ea20000008800 */
[----:B------:R-:W-:Y:S01]  /*0050*/  NOP ;  /* 0x0000000000007918 */ /* 0x000fe20000000000 */
[----:B------:R-:W-:Y:S02]  /*0060*/  UMOV UR4, 0x40 ;  /* 0x0000004000047882 */ /* 0x000fe40000000000 */
[----:B--2---:R-:W-:-:S09]  /*0070*/  ULEA UR4, UR6, UR4, 0x18 ;  /* 0x0000000406047291 */ /* 0x004fd2000f8ec0ff */
[----:B------:R-:W2:Y:S01]  /*0080*/  LDS.U8 R2, [UR4] ;  /* 0x00000004ff027984 */ /* 0x000ea20008000000 */
[----:B------:R-:W-:Y:S02]  /*0090*/  UMOV UR4, 0x400 ;  /* 0x0000040000047882 */ /* 0x000fe40000000000 */
[----:B------:R-:W-:Y:S01]  /*00a0*/  ULEA UR4, UR6, UR4, 0x18 ;  /* 0x0000000406047291 */ /* 0x000fe2000f8ec0ff */
[----:B--2---:R-:W-:-:S13]  /*00b0*/  ISETP.NE.AND P0, PT, R2, RZ, PT ;  /* 0x000000ff0200720c */ /* 0x004fda0003f05270 */
[----:B------:R-:W-:Y:S05]  /*00c0*/  @P0 BRA `(.L_x_1) ;  /* 0x00000000007c0947 */ /* 0x000fea0003800000 */
[----:B------:R-:W-:-:S13]  /*00d0*/  ELECT P0, URZ, PT ;  /* 0x0000000000ff782f */ /* 0x000fda0003800000 */
[----:B------:R-:W-:Y:S05]  /*00e0*/  @!P0 BRA `(.L_x_2) ;  /* 0x0000000000848947 */ /* 0x000fea0003800000 */
[----:B------:R-:W-:Y:S01]  /*00f0*/  UMOV UR5, 0x2 ;  /* 0x0000000200057882 */ /* 0x000fe20000000000 */
[----:B------:R-:W-:Y:S02]  /*0100*/  IMAD.MOV.U32 R5, RZ, RZ, 0x1 ;  /* 0x00000001ff057424 */ /* 0x000fe400078e00ff */
[----:B------:R-:W-:Y:S02]  /*0110*/  IMAD.MOV.U32 R3, RZ, RZ, 0x3 ;  /* 0x00000003ff037424 */ /* 0x000fe400078e00ff */
[----:B------:R-:W-:Y:S04]  /*0120*/  DEPBAR.LE SB2, 0x36 ;  /* 0x0000ad800000791a */ /* 0x000fe80000000000 */
[----:B------:R-:W2:Y:S02]  /*0130*/  UTCATOMSWS.FIND_AND_SET.ALIGN UP0, UR5, UR5 ;  /* 0x00000005000575e3 */ /* 0x000ea40008000800 */
[----:B--2---:R-:W-:-:S04]  /*0140*/  PLOP3.LUT P0, PT, PT, PT, UP0, 0x80, 0x8 ;  /* 0x000000000008781c */ /* 0x004fc80003f0f008 */
[----:B------:R-:W-:-:S04]  /*0150*/  SEL R2, RZ, 0xffffffff, !P0 ;  /* 0xffffffffff027807 */ /* 0x000fc80004000000 */
[----:B------:R-:W-:Y:S01]  /*0160*/  ISETP.NE.AND P0, PT, R2, RZ, PT ;  /* 0x000000ff0200720c */ /* 0x000fe20003f05270 */
[----:B------:R-:W-:-:S12]  /*0170*/  IMAD.U32 R2, RZ, RZ, UR5 ;  /* 0x00000005ff027e24 */ /* 0x000fd8000f8e00ff */
[----:B------:R-:W-:Y:S05]  /*0180*/  @P0 BRA `(.L_x_3) ;  /* 0x0000000000240947 */ /* 0x000fea0003800000 */
.L_x_4:
[----:B------:R-:W-:Y:S05]  /*0190*/  NANOSLEEP 0x64 ;  /* 0x000000640000795d */ /* 0x000fea0003800000 */
[----:B------:R-:W-:-:S05]  /*01a0*/  UMOV UR5, 0x2 ;  /* 0x0000000200057882 */ /* 0x000fca0000000000 */
[----:B------:R-:W-:Y:S04]  /*01b0*/  DEPBAR.LE SB2, 0x36 ;  /* 0x0000ad800000791a */ /* 0x000fe80000000000 */
[----:B------:R-:W2:Y:S02]  /*01c0*/  UTCATOMSWS.FIND_AND_SET.ALIGN UP0, UR5, UR5 ;  /* 0x00000005000575e3 */ /* 0x000ea40008000800 */
[----:B--2---:R-:W-:-:S04]  /*01d0*/  PLOP3.LUT P0, PT, PT, PT, UP0, 0x80, 0x8 ;  /* 0x000000000008781c */ /* 0x004fc80003f0f008 */
[----:B------:R-:W-:-:S04]  /*01e0*/  SEL R2, RZ, 0xffffffff, !P0 ;  /* 0xffffffffff027807 */ /* 0x000fc80004000000 */
[----:B------:R-:W-:Y:S01]  /*01f0*/  ISETP.NE.AND P0, PT, R2, RZ, PT ;  /* 0x000000ff0200720c */ /* 0x000fe20003f05270 */
[----:B------:R-:W-:-:S12]  /*0200*/  IMAD.U32 R2, RZ, RZ, UR5 ;  /* 0x00000005ff027e24 */ /* 0x000fd8000f8e00ff */
[----:B------:R-:W-:Y:S05]  /*0210*/  @!P0 BRA `(.L_x_4) ;  /* 0xfffffffc00dc8947 */ /* 0x000fea000383ffff */
.L_x_3:
[C---:B------:R-:W-:Y:S01]  /*0220*/  VIADD R4, R2.reuse, 0x10 ;  /* 0x0000001002047836 */ /* 0x040fe20000000000 */
[----:B------:R-:W-:Y:S01]  /*0230*/  UMOV UR5, 0x50 ;  /* 0x0000005000057882 */ /* 0x000fe20000000000 */
[----:B------:R-:W-:Y:S01]  /*0240*/  SHF.L.U32 R3, R3, R2, RZ ;  /* 0x0000000203037219 */ /* 0x000fe200000006ff */
[----:B------:R-:W-:Y:S01]  /*0250*/  ULEA UR5, UR6, UR5, 0x18 ;  /* 0x0000000506057291 */ /* 0x000fe2000f8ec0ff */
[----:B------:R-:W-:Y:S01]  /*0260*/  IMAD.SHL.U32 R2, R2, 0x20, RZ ;  /* 0x0000002002027824 */ /* 0x000fe200078e00ff */
[----:B------:R-:W-:-:S04]  /*0270*/  SHF.L.U32 R4, R5, R4, RZ ;  /* 0x0000000405047219 */ /* 0x000fc800000006ff */
[----:B------:R-:W-:-:S05]  /*0280*/  LOP3.LUT R3, R4, R3, RZ, 0xfc, !PT ;  /* 0x0000000304037212 */ /* 0x000fca00078efcff */
[----:B------:R2:W-:Y:S04]  /*0290*/  ATOMS.OR RZ, [UR5], R3 ;  /* 0x00000003ffff798c */ /* 0x0005e8000b000005 */
[----:B------:R2:W-:Y:S01]  /*02a0*/  STS [UR4], R2 ;  /* 0x00000002ff007988 */ /* 0x0005e20008000804 */
[----:B------:R-:W-:Y:S05]  /*02b0*/  BRA `(.L_x_2) ;  /* 0x0000000000107947 */ /* 0x000fea0003800000 */
.L_x_1:
[----:B------:R-:W-:Y:S01]  /*02c0*/  IMAD.MOV.U32 R3, RZ, RZ, -0x1 ;  /* 0xffffffffff037424 */ /* 0x000fe200078e00ff */
[----:B------:R-:W-:-:S04]  /*02d0*/  MOV R2, 0x300 ;  /* 0x0000030000027802 */ /* 0x000fc80000000f00 */
[----:B------:R2:W-:Y:S03]  /*02e0*/  STS [UR4], R3 ;  /* 0x00000003ff007988 */ /* 0x0005e60008000804 */
[----:B-12---:R-:W-:Y:S05]  /*02f0*/  CALL.REL.NOINC `($__internal_1_$__cuda_sm10x_tcgen05_guardrail_trap_phase_invalid_during_alloc) ;  /* 0x0000002400d87944 */ /* 0x006fea0003c00000 */
.L_x_2:
[----:B------:R-:W-:Y:S05]  /*0300*/  WARPSYNC.ALL ;  /* 0x0000000000007948 */ /* 0x000fea0003800000 */
[----:B------:R-:W-:Y:S01]  /*0310*/  NOP ;  /* 0x0000000000007918 */ /* 0x000fe20000000000 */
.L_x_0:
[----:B------:R-:W3:Y:S08]  /*0320*/  S2UR UR4, SR_CgaCtaId ;  /* 0x00000000000479c3 */ /* 0x000ef00000008800 */
[----:B------:R-:W-:Y:S01]  /*0330*/  BAR.SYNC.DEFER_BLOCKING 0x0 ;  /* 0x0000000000007b1d */ /* 0x000fe20000010000 */
[----:B------:R-:W-:-:S05]  /*0340*/  LOP3.LUT R68, R0, 0x7f, RZ, 0xc0, !PT ;  /* 0x0000007f00447812 */ /* 0x000fca00078ec0ff */
[----:B------:R-:W-:Y:S02]  /*0350*/  UMOV UR8, 0x400 ;  /* 0x0000040000087882 */ /* 0x000fe40000000000 */
[----:B--2---:R-:W2:Y:S08]  /*0360*/  LDC R3, c[0x0][0x398] ;  /* 0x0000e600ff037b82 */ /* 0x004eb00000000800 */
[----:B------:R-:W4:Y:S01]  /*0370*/  LDC R10, c[0x0][0x3a0] ;  /* 0x0000e800ff0a7b82 */ /* 0x000f220000000800 */
[----:B---3--:R-:W-:-:S07]  /*0380*/  ULEA UR8, UR4, UR8, 0x18 ;  /* 0x0000000804087291 */ /* 0x008fce000f8ec0ff */
[----:B------:R-:W3:Y:S02]  /*0390*/  S2UR UR9, SR_CTAID.Y ;  /* 0x00000000000979c3 */ /* 0x000ee40000002600 */
[----:B------:R-:W5:Y:S06]  /*03a0*/  LDS R4, [UR8] ;  /* 0x00000008ff047984 */ /* 0x000f6c0008000800 */
[----:B------:R-:W-:Y:S06]  /*03b0*/  BAR.SYNC.DEFER_BLOCKING 0x0 ;  /* 0x0000000000007b1d */ /* 0x000fec0000010000 */
[----:B------:R-:W-:Y:S05]  /*03c0*/  @P2 BRA `(.L_x_5) ;  /* 0x0000000000182947 */ /* 0x000fea0003800000 */
[----:B------:R-:W-:Y:S01]  /*03d0*/  ELECT P0, URZ, PT ;  /* 0x0000000000ff782f */ /* 0x000fe20003800000 */
[----:B------:R-:W-:Y:S01]  /*03e0*/  IMAD.MOV.U32 R2, RZ, RZ, 0x1 ;  /* 0x00000001ff027424 */ /* 0x000fe200078e00ff */
[----:B------:R-:W-:Y:S01]  /*03f0*/  UMOV UR5, 0x40 ;  /* 0x0000004000057882 */ /* 0x000fe20000000000 */
[----:B------:R-:W-:Y:S01]  /*0400*/  UVIRTCOUNT.DEALLOC.SMPOOL 0x80 ;  /* 0x000000800000784c */ /* 0x000fe20000000000 */
[----:B------:R-:W-:-:S09]  /*0410*/  ULEA UR5, UR4, UR5, 0x18 ;  /* 0x0000000504057291 */ /* 0x000fd2000f8ec0ff */
[----:B------:R5:W-:Y:S03]  /*0420*/  @P0 STS.U8 [UR5], R2 ;  /* 0x00000002ff000988 */ /* 0x000be60008000005 */
.L_x_5:
[----:B------:R-:W5:Y:S01]  /*0430*/  S2UR UR4, SR_CTAID.Z ;  /* 0x00000000000479c3 */ /* 0x000f620000002700 */
[----:B------:R-:W4:Y:S01]  /*0440*/  LDCU UR5, c[0x0][0x370] ;  /* 0x00006e00ff0577ac */ /* 0x000f220008000800 */
[C---:B------:R-:W-:Y:S01]  /*0450*/  ISETP.GE.U32.AND P0, PT, R68.reuse, 0x20, PT ;  /* 0x000000204400780c */ /* 0x040fe20003f06070 */
[----:B--2--5:R-:W-:Y:S01]  /*0460*/  VIADD R2, R3, 0xffffffff ;  /* 0xffffffff03027836 */ /* 0x024fe20000000000 */
[C---:B------:R-:W-:Y:S01]  /*0470*/  ISETP.NE.U32.AND P3, PT, R68.reuse, RZ, PT ;  /* 0x000000ff4400720c */ /* 0x040fe20003f65070 */
[----:B------:R-:W2:Y:S01]  /*0480*/  LDCU UR6, c[0x0][0x374] ;  /* 0x00006e80ff0677ac */ /* 0x000ea20008000800 */
[----:B------:R-:W-:Y:S01]  /*0490*/  LEA R11, R68, UR8, 0x2 ;  /* 0x00000008440b7c11 */ /* 0x000fe2000f8e10ff */
[----:B----4-:R-:W-:Y:S01]  /*04a0*/  VIADD R12, R10, 0xffffffff ;  /* 0xffffffff0a0c7836 */ /* 0x010fe20000000000 */
[----:B------:R-:W4:Y:S01]  /*04b0*/  S2UR UR7, SR_CTAID.X ;  /* 0x00000000000779c3 */ /* 0x000f220000002500 */
[----:B------:R-:W5:Y:S01]  /*04c0*/  LDCU.64 UR20, c[0x0][0x3c0] ;  /* 0x00007800ff1477ac */ /* 0x000f620008000a00 */
[----:B------:R-:W-:Y:S01]  /*04d0*/  R2UR UR23, R4 ;  /* 0x00000000041772ca */ /* 0x000fe200000e0000 */
[----:B------:R-:W-:Y:S04]  /*04e0*/  BSSY.RECONVERGENT B0, `(.L_x_6) ;  /* 0x0000011000007945 */ /* 0x000fe80003800200 */
[----:B------:R3:W-:Y:S01]  /*04f0*/  @!P0 STS [R11], RZ ;  /* 0x000000ff0b008388 */ /* 0x0007e20000000800 */
[----:B------:R-:W-:-:S03]  /*0500*/  NOP ;  /* 0x0000000000007918 */ /* 0x000fc60000000000 */
[----:B------:R3:W-:Y:S02]  /*0510*/  @!P3 STS [UR8+0x24], R2 ;  /* 0x00002402ff00b988 */ /* 0x0007e40008000808 */
[----:B--23--:R-:W-:Y:S02]  /*0520*/  UIMAD UR4, UR4, UR6, UR9 ;  /* 0x00000006040472a4 */ /* 0x00cfe4000f8e0209 */
[----:B------:R2:W-:Y:S02]  /*0530*/  @!P3 STS [UR8+0x20], R12 ;  /* 0x0000200cff00b988 */ /* 0x0005e40008000808 */
[----:B----4-:R-:W-:-:S04]  /*0540*/  UIMAD UR4, UR4, UR5, UR7 ;  /* 0x00000005040472a4 */ /* 0x010fc8000f8e0207 */
[----:B------:R-:W-:-:S04]  /*0550*/  UIMAD UR4, UR4, 0x180, URZ ;  /* 0x00000180040478a4 */ /* 0x000fc8000f8e02ff */
[----:B-----5:R-:W-:-:S04]  /*0560*/  UIADD3 UR24, UP0, UPT, UR4, UR20, URZ ;  /* 0x0000001404187290 */ /* 0x020fc8000ff1e0ff */
[----:B------:R-:W-:Y:S01]  /*0570*/  ULEA.HI.X.SX32 UR25, UR4, UR21, 0x1, UP0 ;  /* 0x0000001504197291 */ /* 0x000fe200080f0eff */
[----:B--2---:R-:W-:Y:S11]  /*0580*/  @P3 BRA `(.L_x_7) ;  /* 0x0000000000183947 */ /* 0x004ff60003800000 */
[----:B------:R-:W2:Y:S01]  /*0590*/  LDS R3, [UR8+0x8] ;  /* 0x00000808ff037984 */ /* 0x000ea20008000800 */
[----:B------:R-:W3:Y:S01]  /*05a0*/  LDC.64 R6, c[0x0][0x380] ;  /* 0x0000e000ff067b82 */ /* 0x000ee20000000a00 */
[----:B------:R-:W-:Y:S02]  /*05b0*/  IMAD.MOV.U32 R4, RZ, RZ, 0x70 ;  /* 0x00000070ff047424 */ /* 0x000fe400078e00ff */
[----:B---3--:R3:W-:Y:S03]  /*05c0*/  STS.64 [UR8], R6 ;  /* 0x00000006ff007988 */ /* 0x0087e60008000a08 */
[----:B--2---:R-:W-:-:S05]  /*05d0*/  LOP3.LUT R3, R3, 0x10, R4, 0xd8, !PT ;  /* 0x0000001003037812 */ /* 0x004fca00078ed804 */
[----:B------:R3:W-:Y:S02]  /*05e0*/  STS [UR8+0x8], R3 ;  /* 0x00000803ff007988 */ /* 0x0007e40008000808 */
.L_x_7:
[----:B------:R-:W-:Y:S05]  /*05f0*/  BSYNC.RECONVERGENT B0 ;  /* 0x0000000000007941 */ /* 0x000fea0003800200 */
.L_x_6:
[----:B------:R-:W-:Y:S04]  /*0600*/  BSSY.RECONVERGENT B0, `(.L_x_8) ;  /* 0x000000a000007945 */ /* 0x000fe80003800200 */
[----:B------:R-:W-:Y:S05]  /*0610*/  @P3 BRA `(.L_x_9) ;  /* 0x0000000000203947 */ /* 0x000fea0003800000 */
[----:B---3--:R-:W2:Y:S01]  /*0620*/  LDS R3, [UR8+0x34] ;  /* 0x00003408ff037984 */ /* 0x008ea20008000800 */
[----:B------:R-:W-:Y:S02]  /*0630*/  IMAD.MOV.U32 R4, RZ, RZ, 0x1f000000 ;  /* 0x1f000000ff047424 */ /* 0x000fe400078e00ff */
[----:B------:R-:W-:Y:S01]  /*0640*/  @!P3 IMAD.MOV.U32 R5, RZ, RZ, 0x7f ;  /* 0x0000007fff05b424 */ /* 0x000fe200078e00ff */
[----:B------:R-:W3:Y:S02]  /*0650*/  @!P3 LDS R6, [UR8+0x38] ;  /* 0x00003808ff06b984 */ /* 0x000ee40008000800 */
[----:B--2---:R-:W-:Y:S02]  /*0660*/  LOP3.LUT R3, R3, 0xff000000, R4, 0xb8, !PT ;  /* 0xff00000003037812 */ /* 0x004fe400078eb804 */
[----:B---3--:R-:W-:-:S03]  /*0670*/  @!P3 LOP3.LUT R4, R6, 0xff, R5, 0xb8, !PT ;  /* 0x000000ff0604b812 */ /* 0x008fc600078eb805 */
[----:B------:R2:W-:Y:S04]  /*0680*/  STS [UR8+0x34], R3 ;  /* 0x00003403ff007988 */ /* 0x0005e80008000808 */
[----:B------:R2:W-:Y:S02]  /*0690*/  @!P3 STS [UR8+0x38], R4 ;  /* 0x00003804ff00b988 */ /* 0x0005e40008000808 */
.L_x_9:
[----:B------:R-:W-:Y:S05]  /*06a0*/  BSYNC.RECONVERGENT B0 ;  /* 0x0000000000007941 */ /* 0x000fea0003800200 */
.L_x_8:
[----:B------:R-:W-:Y:S04]  /*06b0*/  BSSY.RECONVERGENT B0, `(.L_x_10) ;  /* 0x000000e000007945 */ /* 0x000fe80003800200 */
[----:B------:R-:W-:Y:S05]  /*06c0*/  @P3 BRA `(.L_x_11) ;  /* 0x0000000000303947 */ /* 0x000fea0003800000 */
[----:B--2---:R-:W2:Y:S01]  /*06d0*/  LDS R4, [UR8+0x34] ;  /* 0x00003408ff047984 */ /* 0x004ea20008000800 */
[----:B------:R-:W4:Y:S03]  /*06e0*/  LDC.64 R8, c[0x0][0x3a8] ;  /* 0x0000ea00ff087b82 */ /* 0x000f260000000a00 */
[----:B---3--:R-:W3:Y:S01]  /*06f0*/  LDS R3, [UR8+0x1c] ;  /* 0x00001c08ff037984 */ /* 0x008ee20008000800 */
[C---:B----4-:R-:W-:Y:S01]  /*0700*/  SHF.L.U64.HI R6, R8.reuse, 0x1, R9 ;  /* 0x0000000108067819 */ /* 0x050fe20000010209 */
[----:B------:R-:W-:-:S03]  /*0710*/  IMAD.SHL.U32 R5, R8, 0x2, RZ ;  /* 0x0000000208057824 */ /* 0x000fc600078e00ff */
[--C-:B------:R-:W-:Y:S02]  /*0720*/  SHF.R.U32.HI R8, RZ, 0x4, R6.reuse ;  /* 0x00000004ff087819 */ /* 0x100fe40000011606 */
[----:B------:R-:W-:-:S05]  /*0730*/  SHF.R.U64 R5, R5, 0x4, R6 ;  /* 0x0000000405057819 */ /* 0x000fca0000001206 */
[----:B------:R4:W-:Y:S01]  /*0740*/  STS [UR8+0xc], R5 ;  /* 0x00000c05ff007988 */ /* 0x0009e20008000808 */
[----:B--2---:R-:W-:Y:S02]  /*0750*/  LOP3.LUT R4, R4, 0x7, RZ, 0xb8, !PT ;  /* 0x0000000704047812 */ /* 0x004fe400078eb8ff */
[----:B---3--:R-:W-:-:S03]  /*0760*/  LOP3.LUT R3, R3, 0xf, R8, 0xb8, !PT ;  /* 0x0000000f03037812 */ /* 0x008fc600078eb808 */
[----:B------:R4:W-:Y:S04]  /*0770*/  STS [UR8+0x34], R4 ;  /* 0x00003404ff007988 */ /* 0x0009e80008000808 */
[----:B------:R4:W-:Y:S02]  /*0780*/  STS [UR8+0x1c], R3 ;  /* 0x00001c03ff007988 */ /* 0x0009e40008000808 */
.L_x_11:
[----:B------:R-:W-:Y:S05]  /*0790*/  BSYNC.RECONVERGENT B0 ;  /* 0x0000000000007941 */ /* 0x000fea0003800200 */
.L_x_10:
[----:B------:R-:W-:Y:S04]  /*07a0*/  BSSY.RECONVERGENT B1, `(.L_x_12) ;  /* 0x000001a000017945 */ /* 0x000fe80003800200 */
[----:B------:R-:W-:Y:S04]  /*07b0*/  BSSY.RELIABLE B0, `(.L_x_13) ;  /* 0x0000015000007945 */ /* 0x000fe80003800100 */
[----:B------:R-:W-:Y:S05]  /*07c0*/  @P3 BRA `(.L_x_14) ;  /* 0x0000000000203947 */ /* 0x000fea0003800000 */
[----:B--234-:R-:W2:Y:S02]  /*07d0*/  LDS R3, [UR8+0x34] ;  /* 0x00003408ff037984 */ /* 0x01cea40008000800 */
[----:B--2---:R-:W-:-:S05]  /*07e0*/  LOP3.LUT R3, R3, 0x38, RZ, 0xb8, !PT ;  /* 0x0000003803037812 */ /* 0x004fca00078eb8ff */
[----:B------:R2:W-:Y:S01]  /*07f0*/  STS [UR8+0x34], R3 ;  /* 0x00003403ff007988 */ /* 0x0005e20008000808 */
[----:B------:R-:W-:Y:S05]  /*0800*/  @P3 BRA `(.L_x_15) ;  /* 0x0000000000203947 */ /* 0x000fea0003800000 */
[----:B--2---:R-:W2:Y:S01]  /*0810*/  LDS R3, [UR8+0x8] ;  /* 0x00000808ff037984 */ /* 0x004ea20008000800 */
[----:B------:R-:W-:-:S05]  /*0820*/  IMAD.MOV.U32 R4, RZ, RZ, 0x780 ;  /* 0x00000780ff047424 */ /* 0x000fca00078e00ff */
[----:B--2---:R-:W-:-:S05]  /*0830*/  LOP3.LUT R3, R3, 0x500, R4, 0xd8, !PT ;  /* 0x0000050003037812 */ /* 0x004fca00078ed804 */
[----:B------:R5:W-:Y:S02]  /*0840*/  STS [UR8+0x8], R3 ;  /* 0x00000803ff007988 */ /* 0x000be40008000808 */
.L_x_14:
[----:B------:R-:W-:Y:S05]  /*0850*/  @P3 BRA `(.L_x_16) ;  /* 0x0000000000283947 */ /* 0x000fea0003800000 */
[----:B--2345:R-:W2:Y:S02]  /*0860*/  LDS R3, [UR8+0x8] ;  /* 0x00000808ff037984 */ /* 0x03cea40008000800 */
[----:B--2---:R-:W-:-:S05]  /*0870*/  LOP3.LUT R3, R3, 0x1800, RZ, 0xb8, !PT ;  /* 0x0000180003037812 */ /* 0x004fca00078eb8ff */
[----:B------:R3:W-:Y:S02]  /*0880*/  STS [UR8+0x8], R3 ;  /* 0x00000803ff007988 */ /* 0x0007e40008000808 */
.L_x_15:
[----:B------:R-:W-:Y:S05]  /*0890*/  @P3 BREAK.RELIABLE B0 ;  /* 0x0000000000003942 */ /* 0x000fea0003800100 */
[----:B------:R-:W-:Y:S05]  /*08a0*/  @P3 BRA `(.L_x_17) ;  /* 0x0000000000243947 */ /* 0x000fea0003800000 */
[----:B------:R-:W4:Y:S01]  /*08b0*/  LDS R4, [UR8+0x8] ;  /* 0x00000808ff047984 */ /* 0x000f220008000800 */
[----:B--23--:R-:W-:-:S05]  /*08c0*/  IMAD.MOV.U32 R3, RZ, RZ, 0x6000 ;  /* 0x00006000ff037424 */ /* 0x00cfca00078e00ff */
[----:B----4-:R-:W-:-:S04]  /*08d0*/  LOP3.LUT R3, R4, 0x4000, R3, 0xd8, !PT ;  /* 0x0000400004037812 */ /* 0x010fc800078ed803 */
[----:B------:R-:W-:-:S05]  /*08e0*/  LOP3.LUT R3, R3, 0x400000, RZ, 0xb8, !PT ;  /* 0x0040000003037812 */ /* 0x000fca00078eb8ff */
[----:B------:R2:W-:Y:S02]  /*08f0*/  STS [UR8+0x8], R3 ;  /* 0x00000803ff007988 */ /* 0x0005e40008000808 */
.L_x_16:
[----:B------:R-:W-:Y:S05]  /*0900*/  BSYNC.RELIABLE B0 ;  /* 0x0000000000007941 */ /* 0x000fea0003800100 */
.L_x_13:
[----:B--2345:R-:W2:Y:S02]  /*0910*/  @!P3 LDS R3, [UR8+0x8] ;  /* 0x00000808ff03b984 */ /* 0x03cea40008000800 */
[----:B--2---:R-:W-:-:S05]  /*0920*/  @!P3 LOP3.LUT R3, R3, 0x8000, RZ, 0xb8, !PT ;  /* 0x000080000303b812 */ /* 0x004fca00078eb8ff */
[----:B------:R4:W-:Y:S02]  /*0930*/  @!P3 STS [UR8+0x8], R3 ;  /* 0x00000803ff00b988 */ /* 0x0009e40008000808 */
.L_x_17:
[----:B------:R-:W-:Y:S05]  /*0940*/  BSYNC.RECONVERGENT B1 ;  /* 0x0000000000017941 */ /* 0x000fea0003800200 */
.L_x_12:
[----:B------:R-:W-:Y:S05]  /*0950*/  WARPSYNC.ALL ;  /* 0x0000000000007948 */ /* 0x000fea0003800000 */
[----:B------:R-:W-:Y:S01]  /*0960*/  NOP ;  /* 0x0000000000007918 */ /* 0x000fe20000000000 */
[----:B------:R-:W-:Y:S05]  /*0970*/  @P0 BRA `(.L_x_18) ;  /* 0x0000000000300947 */ /* 0x000fea0003800000 */
[----:B--234-:R-:W2:Y:S01]  /*0980*/  S2R R3, SR_LANEID ;  /* 0x0000000000037919 */ /* 0x01cea20000000000 */
[----:B------:R-:W-:Y:S05]  /*0990*/  WARPSYNC.ALL ;  /* 0x0000000000007948 */ /* 0x000fea0003800000 */
[----:B------:R-:W-:Y:S01]  /*09a0*/  NOP ;  /* 0x0000000000007918 */ /* 0x000fe20000000000 */
[----:B--2---:R-:W-:-:S05]  /*09b0*/  IMAD.SHL.U32 R3, R3, 0x4, RZ ;  /* 0x0000000403037824 */ /* 0x004fca00078e00ff */
[----:B------:R-:W2:Y:S01]  /*09c0*/  LDS R7, [R3+UR8] ;  /* 0x0000000803077984 */ /* 0x000ea20008000800 */
[----:B------:R-:W-:-:S05]  /*09d0*/  IADD3 R4, P1, PT, R3, UR24, RZ ;  /* 0x0000001803047c10 */ /* 0x000fca000ff3e0ff */
[----:B------:R-:W-:-:S05]  /*09e0*/  IMAD.X R5, RZ, RZ, UR25, P1 ;  /* 0x00000019ff057e24 */ /* 0x000fca00088e06ff */
[----:B--2---:R5:W2:Y:S01]  /*09f0*/  ATOMG.E.EXCH.STRONG.GPU PT, RZ, [R4], R7 ;  /* 0x0000000704ff73a8 */ /* 0x004aa200041ee100 */
[----:B------:R-:W-:-:S04]  /*0a00*/  DEPBAR {5,4,3,2,1,0} ;  /* 0x0000003f0000791a */ /* 0x000fc80000000000 */
[----:B------:R-:W3:Y:S02]  /*0a10*/  CCTL.E.C.LDCU.IV.DEEP [UR24] ;  /* 0x0000000018007540 */ /* 0x000ee40009c08000 */
[----:B---3--:R5:W-:Y:S01]  /*0a20*/  UTMACCTL.IV [UR24] ;  /* 0x00000000180079b9 */ /* 0x008be20008000000 */
[----:B------:R-:W-:Y:S01]  /*0a30*/  NOP ;  /* 0x0000000000007918 */ /* 0x000fe20000000000 */
.L_x_18:
[----:B------:R-:W-:Y:S05]  /*0a40*/  @P0 BRA `(.L_x_19) ;  /* 0x00000000000c0947 */ /* 0x000fea0003800000 */
[----:B------:R0:W-:Y:S01]  /*0a50*/  UTMACMDFLUSH ;  /* 0x00000000000079b7 */ /* 0x0001e20000000000 */
[----:B------:R-:W-:Y:S05]  /*0a60*/  @P0 BRA `(.L_x_19) ;  /* 0x0000000000040947 */ /* 0x000fea0003800000 */
[----:B------:R-:W-:-:S04]  /*0a70*/  DEPBAR.LE SB0, 0x0 ;  /* 0x000080000000791a */ /* 0x000fc80000000000 */
.L_x_19:
[----:B------:R-:W-:Y:S05]  /*0a80*/  WARPSYNC.ALL ;  /* 0x0000000000007948 */ /* 0x000fea0003800000 */
[----:B------:R-:W-:Y:S01]  /*0a90*/  NOP ;  /* 0x0000000000007918 */ /* 0x000fe20000000000 */
[----:B--2---:R-:W-:Y:S06]  /*0aa0*/  BAR.SYNC.DEFER_BLOCKING 0x0 ;  /* 0x0000000000007b1d */ /* 0x004fec0000010000 */
[----:B------:R-:W-:Y:S02]  /*0ab0*/  BSSY.RECONVERGENT B1, `(.L_x_20) ;  /* 0x000000b000017945 */ /* 0x000fe40003800200 */
[----:B------:R-:W-:Y:S06]  /*0ac0*/  BAR.SYNC.DEFER_BLOCKING 0x0 ;  /* 0x0000000000007b1d */ /* 0x000fec0000010000 */
[----:B------:R2:W-:Y:S01]  /*0ad0*/  @!P0 STS [R11], RZ ;  /* 0x000000ff0b008388 */ /* 0x0005e20000000800 */
[----:B------:R-:W-:Y:S01]  /*0ae0*/  NOP ;  /* 0x0000000000007918 */ /* 0x000fe20000000000 */
[----:B------:R-:W-:Y:S05]  /*0af0*/  @P3 BRA `(.L_x_21) ;  /* 0x0000000000183947 */ /* 0x000fea0003800000 */
[----:B---34-:R-:W3:Y:S01]  /*0b00*/  LDS R3, [UR8+0x8] ;  /* 0x00000808ff037984 */ /* 0x018ee20008000800 */
[----:B-----5:R-:W4:Y:S01]  /*0b10*/  LDC.64 R6, c[0x0][0x388] ;  /* 0x0000e200ff067b82 */ /* 0x020f220000000a00 */
[----:B------:R-:W-:Y:S02]  /*0b20*/  IMAD.MOV.U32 R4, RZ, RZ, 0x70 ;  /* 0x00000070ff047424 */ /* 0x000fe400078e00ff */
[----:B----4-:R4:W-:Y:S03]  /*0b30*/  STS.64 [UR8], R6 ;  /* 0x00000006ff007988 */ /* 0x0109e60008000a08 */
[----:B---3--:R-:W-:-:S05]  /*0b40*/  LOP3.LUT R3, R3, 0x10, R4, 0xd8, !PT ;  /* 0x0000001003037812 */ /* 0x008fca00078ed804 */
[----:B------:R4:W-:Y:S02]  /*0b50*/  STS [UR8+0x8], R3 ;  /* 0x00000803ff007988 */ /* 0x0009e40008000808 */
.L_x_21:
[----:B-----5:R-:W-:Y:S05]  /*0b60*/  BSYNC.RECONVERGENT B1 ;  /* 0x0000000000017941 */ /* 0x020fea0003800200 */
.L_x_20:
[----:B------:R-:W-:Y:S04]  /*0b70*/  BSSY.RECONVERGENT B2, `(.L_x_22) ;  /* 0x000000f000027945 */ /* 0x000fe80003800200 */
[----:B------:R-:W-:Y:S04]  /*0b80*/  BSSY.RELIABLE B1, `(.L_x_23) ;  /* 0x000000c000017945 */ /* 0x000fe80003800100 */
[----:B------:R-:W-:Y:S05]  /*0b90*/  @P3 BRA `(.L_x_24) ;  /* 0x0000000000283947 */ /* 0x000fea0003800000 */
[----:B---34-:R-:W3:Y:S01]  /*0ba0*/  LDS R3, [UR8+0x34] ;  /* 0x00003408ff037984 */ /* 0x018ee20008000800 */
[----:B------:R-:W-:Y:S01]  /*0bb0*/  IMAD.MOV.U32 R4, RZ, RZ, 0x1f000000 ;  /* 0x1f000000ff047424 */ /* 0x000fe200078e00ff */
[----:B------:R-:W-:Y:S05]  /*0bc0*/  @P3 BREAK.RELIABLE B1 ;  /* 0x0000000000013942 */ /* 0x000fea0003800100 */
[----:B---3--:R-:W-:-:S05]  /*0bd0*/  LOP3.LUT R3, R3, 0xff000000, R4, 0xb8, !PT ;  /* 0xff00000003037812 */ /* 0x008fca00078eb804 */
[----:B------:R3:W-:Y:S01]  /*0be0*/  STS [UR8+0x34], R3 ;  /* 0x00003403ff007988 */ /* 0x0007e20008000808 */
[----:B------:R-:W-:Y:S05]  /*0bf0*/  @P3 BRA `(.L_x_25) ;  /* 0x0000000000183947 */ /* 0x000fea0003800000 */
[----:B------:R-:W4:Y:S01]  /*0c00*/  LDS R4, [UR8+0x38] ;  /* 0x00003808ff047984 */ /* 0x000f220008000800 */
[----:B---3--:R-:W-:-:S05]  /*0c10*/  IMAD.MOV.U32 R3, RZ, RZ, 0x3f ;  /* 0x0000003fff037424 */ /* 0x008fca00078e00ff */
[----:B----4-:R-:W-:-:S05]  /*0c20*/  LOP3.LUT R3, R4, 0xff, R3, 0xb8, !PT ;  /* 0x000000ff04037812 */ /* 0x010fca00078eb803 */
[----:B------:R5:W-:Y:S02]  /*0c30*/  STS [UR8+0x38], R3 ;  /* 0x00003803ff007988 */ /* 0x000be40008000808 */
.L_x_24:
[----:B------:R-:W-:Y:S05]  /*0c40*/  BSYNC.RELIABLE B1 ;  /* 0x0000000000017941 */ /* 0x000fea0003800100 */
.L_x_23:
[----:B------:R2:W-:Y:S02]  /*0c50*/  @!P3 STS [UR8+0x20], R12 ;  /* 0x0000200cff00b988 */ /* 0x0005e40008000808 */
.L_x_25:
[----:B------:R-:W-:Y:S05]  /*0c60*/  BSYNC.RECONVERGENT B2 ;  /* 0x0000000000027941 */ /* 0x000fea0003800200 */
.L_x_22:
[----:B------:R-:W-:Y:S05]  /*0c70*/  WARPSYNC.ALL ;  /* 0x0000000000007948 */ /* 0x000fea0003800000 */
[----:B------:R-:W-:Y:S01]  /*0c80*/  NOP ;  /* 0x0000000000007918 */ /* 0x000fe20000000000 */
[----:B---345:R-:W3:Y:S01]  /*0c90*/  LDC R3, c[0x0][0x39c] ;  /* 0x0000e700ff037b82 */ /* 0x038ee20000000800 */
[----:B------:R-:W-:Y:S01]  /*0ca0*/  BSSY.RECONVERGENT B2, `(.L_x_26) ;  /* 0x0000010000027945 */ /* 0x000fe20003800200 */
[----:B---3--:R-:W-:-:S05]  /*0cb0*/  VIADD R3, R3, 0xffffffff ;  /* 0xffffffff03037836 */ /* 0x008fca0000000000 */
[----:B------:R3:W-:Y:S01]  /*0cc0*/  @!P3 STS [UR8+0x24], R3 ;  /* 0x00002403ff00b988 */ /* 0x0007e20008000808 */
[----:B------:R-:W-:Y:S05]  /*0cd0*/  @P3 BRA `(.L_x_27) ;  /* 0x0000000000303947 */ /* 0x000fea0003800000 */
[----:B------:R-:W4:Y:S01]  /*0ce0*/  LDS R5, [UR8+0x34] ;  /* 0x00003408ff057984 */ /* 0x000f220008000800 */
[----:B------:R-:W5:Y:S03]  /*0cf0*/  LDC.64 R6, c[0x0][0x3b0] ;  /* 0x0000ec00ff067b82 */ /* 0x000f660000000a00 */
[----:B------:R-:W2:Y:S01]  /*0d00*/  LDS R4, [UR8+0x1c] ;  /* 0x00001c08ff047984 */ /* 0x000ea20008000800 */
[C---:B-----5:R-:W-:Y:S01]  /*0d10*/  SHF.L.U64.HI R7, R6.reuse, 0x1, R7 ;  /* 0x0000000106077819 */ /* 0x060fe20000010207 */
[----:B------:R-:W-:-:S03]  /*0d20*/  IMAD.SHL.U32 R6, R6, 0x2, RZ ;  /* 0x0000000206067824 */ /* 0x000fc600078e00ff */
[--C-:B------:R-:W-:Y:S02]  /*0d30*/  SHF.R.U32.HI R9, RZ, 0x4, R7.reuse ;  /* 0x00000004ff097819 */ /* 0x100fe40000011607 */
[----:B------:R-:W-:-:S05]  /*0d40*/  SHF.R.U64 R6, R6, 0x4, R7 ;  /* 0x0000000406067819 */ /* 0x000fca0000001207 */
[----:B------:R5:W-:Y:S01]  /*0d50*/  STS [UR8+0xc], R6 ;  /* 0x00000c06ff007988 */ /* 0x000be20008000808 */
[----:B----4-:R-:W-:Y:S02]  /*0d60*/  LOP3.LUT R5, R5, 0x7, RZ, 0xb8, !PT ;  /* 0x0000000705057812 */ /* 0x010fe400078eb8ff */
[----:B--2---:R-:W-:-:S03]  /*0d70*/  LOP3.LUT R4, R4, 0xf, R9, 0xb8, !PT ;  /* 0x0000000f04047812 */ /* 0x004fc600078eb809 */
[----:B------:R5:W-:Y:S04]  /*0d80*/  STS [UR8+0x34], R5 ;  /* 0x00003405ff007988 */ /* 0x000be80008000808 */
[----:B------:R5:W-:Y:S02]  /*0d90*/  STS [UR8+0x1c], R4 ;  /* 0x00001c04ff007988 */ /* 0x000be40008000808 */
.L_x_27:
[----:B------:R-:W-:Y:S05]  /*0da0*/  BSYNC.RECONVERGENT B2 ;  /* 0x0000000000027941 */ /* 0x000fea0003800200 */
.L_x_26:
[----:B------:R-:W-:Y:S04]  /*0db0*/  BSSY.RECONVERGENT B3, `(.L_x_28) ;  /* 0x000001a000037945 */ /* 0x000fe80003800200 */
[----:B------:R-:W-:Y:S04]  /*0dc0*/  BSSY.RELIABLE B2, `(.L_x_29) ;  /* 0x0000015000027945 */ /* 0x000fe80003800100 */
[----:B------:R-:W-:Y:S05]  /*0dd0*/  @P3 BRA `(.L_x_30) ;  /* 0x0000000000203947 */ /* 0x000fea0003800000 */
[----:B-----5:R-:W4:Y:S02]  /*0de0*/  LDS R4, [UR8+0x34] ;  /* 0x00003408ff047984 */ /* 0x020f240008000800 */
[----:B----4-:R-:W-:-:S05]  /*0df0*/  LOP3.LUT R4, R4, 0x38, RZ, 0xb8, !PT ;  /* 0x0000003804047812 */ /* 0x010fca00078eb8ff */
[----:B------:R4:W-:Y:S01]  /*0e00*/  STS [UR8+0x34], R4 ;  /* 0x00003404ff007988 */ /* 0x0009e20008000808 */
[----:B------:R-:W-:Y:S05]  /*0e10*/  @P3 BRA `(.L_x_31) ;  /* 0x0000000000203947 */ /* 0x000fea0003800000 */
[----:B----4-:R-:W4:Y:S01]  /*0e20*/  LDS R4, [UR8+0x8] ;  /* 0x00000808ff047984 */ /* 0x010f220008000800 */
[----:B------:R-:W-:-:S05]  /*0e30*/  IMAD.MOV.U32 R5, RZ, RZ, 0x780 ;  /* 0x00000780ff057424 */ /* 0x000fca00078e00ff */
[----:B----4-:R-:W-:-:S05]  /*0e40*/  LOP3.LUT R4, R4, 0x500, R5, 0xd8, !PT ;  /* 0x0000050004047812 */ /* 0x010fca00078ed805 */
[----:B------:R4:W-:Y:S02]  /*0e50*/  STS [UR8+0x8], R4 ;  /* 0x00000804ff007988 */ /* 0x0009e40008000808 */
.L_x_30:
[----:B------:R-:W-:Y:S05]  /*0e60*/  @P3 BRA `(.L_x_32) ;  /* 0x0000000000283947 */ /* 0x000fea0003800000 */
[----:B----45:R-:W4:Y:S02]  /*0e70*/  LDS R4, [UR8+0x8] ;  /* 0x00000808ff047984 */ /* 0x030f240008000800 */
[----:B----4-:R-:W-:-:S05]  /*0e80*/  LOP3.LUT R4, R4, 0x1800, RZ, 0xb8, !PT ;  /* 0x0000180004047812 */ /* 0x010fca00078eb8ff */
[----:B------:R5:W-:Y:S02]  /*0e90*/  STS [UR8+0x8], R4 ;  /* 0x00000804ff007988 */ /* 0x000be40008000808 */
.L_x_31:
[----:B------:R-:W-:Y:S05]  /*0ea0*/  @P3 BREAK.RELIABLE B2 ;  /* 0x0000000000023942 */ /* 0x000fea0003800100 */
[----:B------:R-:W-:Y:S05]  /*0eb0*/  @P3 BRA `(.L_x_33) ;  /* 0x0000000000243947 */ /* 0x000fea0003800000 */
[----:B----45:R-:W4:Y:S01]  /*0ec0*/  LDS R4, [UR8+0x8] ;  /* 0x00000808ff047984 */ /* 0x030f220008000800 */
[----:B------:R-:W-:-:S05]  /*0ed0*/  IMAD.MOV.U32 R5, RZ, RZ, 0x6000 ;  /* 0x00006000ff057424 */ /* 0x000fca00078e00ff */
[----:B----4-:R-:W-:-:S04]  /*0ee0*/  LOP3.LUT R4, R4, 0x4000, R5, 0xd8, !PT ;  /* 0x0000400004047812 */ /* 0x010fc800078ed805 */
[----:B------:R-:W-:-:S05]  /*0ef0*/  LOP3.LUT R4, R4, 0x400000, RZ, 0xb8, !PT ;  /* 0x0040000004047812 */ /* 0x000fca00078eb8ff */
[----:B------:R4:W-:Y:S02]  /*0f00*/  STS [UR8+0x8], R4 ;  /* 0x00000804ff007988 */ /* 0x0009e40008000808 */
.L_x_32:
[----:B------:R-:W-:Y:S05]  /*0f10*/  BSYNC.RELIABLE B2 ;  /* 0x0000000000027941 */ /* 0x000fea0003800100 */
.L_x_29:
[----:B----45:R-:W4:Y:S02]  /*0f20*/  @!P3 LDS R4, [UR8+0x8] ;  /* 0x00000808ff04b984 */ /* 0x030f240008000800 */
[----:B----4-:R-:W-:-:S05]  /*0f30*/  @!P3 LOP3.LUT R4, R4, 0x8000, RZ, 0xb8, !PT ;  /* 0x000080000404b812 */ /* 0x010fca00078eb8ff */
[----:B------:R4:W-:Y:S02]  /*0f40*/  @!P3 STS [UR8+0x8], R4 ;  /* 0x00000804ff00b988 */ /* 0x0009e40008000808 */
.L_x_33:
[----:B------:R-:W-:Y:S05]  /*0f50*/  BSYNC.RECONVERGENT B3 ;  /* 0x0000000000037941 */ /* 0x000fea0003800200 */
.L_x_28:
[----:B------:R-:W-:Y:S05]  /*0f60*/  WARPSYNC.ALL ;  /* 0x0000000000007948 */ /* 0x000fea0003800000 */
[----:B------:R-:W-:Y:S01]  /*0f70*/  NOP ;  /* 0x0000000000007918 */ /* 0x000fe20000000000 */
[----:B------:R-:W-:-:S04]  /*0f80*/  UIADD3 UR5, UPT, UPT, UR4, 0x80, URZ ;  /* 0x0000008004057890 */ /* 0x000fc8000fffe0ff */
[----:B------:R-:W-:-:S04]  /*0f90*/  UIADD3 UR26, UP0, UPT, UR5, UR20, URZ ;  /* 0x00000014051a7290 */ /* 0x000fc8000ff1e0ff */
[----:B------:R-:W-:Y:S01]  /*0fa0*/  ULEA.HI.X.SX32 UR27, UR5, UR21, 0x1, UP0 ;  /* 0x00000015051b7291 */ /* 0x000fe200080f0eff */
[----:B------:R-:W-:Y:S11]  /*0fb0*/  @P0 BRA `(.L_x_34) ;  /* 0x0000000000300947 */ /* 0x000ff60003800000 */
[----:B----45:R-:W4:Y:S01]  /*0fc0*/  S2R R4, SR_LANEID ;  /* 0x0000000000047919 */ /* 0x030f220000000000 */
[----:B------:R-:W-:Y:S05]  /*0fd0*/  WARPSYNC.ALL ;  /* 0x0000000000007948 */ /* 0x000fea0003800000 */
[----:B------:R-:W-:Y:S01]  /*0fe0*/  NOP ;  /* 0x0000000000007918 */ /* 0x000fe20000000000 */
[----:B----4-:R-:W-:-:S05]  /*0ff0*/  IMAD.SHL.U32 R6, R4, 0x4, RZ ;  /* 0x0000000404067824 */ /* 0x010fca00078e00ff */
[----:B------:R-:W4:Y:S01]  /*1000*/  LDS R7, [R6+UR8] ;  /* 0x0000000806077984 */ /* 0x000f220008000800 */
[----:B------:R-:W-:-:S05]  /*1010*/  IADD3 R4, P1, PT, R6, UR26, RZ ;  /* 0x0000001a06047c10 */ /* 0x000fca000ff3e0ff */
[----:B------:R-:W-:-:S05]  /*1020*/  IMAD.X R5, RZ, RZ, UR27, P1 ;  /* 0x0000001bff057e24 */ /* 0x000fca00088e06ff */
[----:B----4-:R4:W5:Y:S01]  /*1030*/  ATOMG.E.EXCH.STRONG.GPU PT, RZ, [R4], R7 ;  /* 0x0000000704ff73a8 */ /* 0x01096200041ee100 */
[----:B------:R-:W-:-:S04]  /*1040*/  DEPBAR {5,4,3,2,1,0} ;  /* 0x0000003f0000791a */ /* 0x000fc80000000000 */
[----:B------:R-:W2:Y:S02]  /*1050*/  CCTL.E.C.LDCU.IV.DEEP [UR26] ;  /* 0x000000001a007540 */ /* 0x000ea40009c08000 */
[----:B--2---:R4:W-:Y:S01]  /*1060*/  UTMACCTL.IV [UR26] ;  /* 0x000000001a0079b9 */ /* 0x0049e20008000000 */
[----:B------:R-:W-:Y:S01]  /*1070*/  NOP ;  /* 0x0000000000007918 */ /* 0x000fe20000000000 */
.L_x_34:
[----:B------:R-:W-:Y:S05]  /*1080*/  @P0 BRA `(.L_x_35) ;  /* 0x00000000000c0947 */ /* 0x000fea0003800000 */
[----:B------:R0:W-:Y:S01]  /*1090*/  UTMACMDFLUSH ;  /* 0x00000000000079b7 */ /* 0x0001e20000000000 */
[----:B------:R-:W-:Y:S05]  /*10a0*/  @P0 BRA `(.L_x_35) ;  /* 0x0000000000040947 */ /* 0x000fea0003800000 */
[----:B------:R-:W-:-:S04]  /*10b0*/  DEPBAR.LE SB0, 0x0 ;  /* 0x000080000000791a */ /* 0x000fc80000000000 */
.L_x_35:
[----:B------:R-:W-:Y:S05]  /*10c0*/  WARPSYNC.ALL ;  /* 0x0000000000007948 */ /* 0x000fea0003800000 */
[----:B------:R-:W-:Y:S01]  /*10d0*/  NOP ;  /* 0x0000000000007918 */ /* 0x000fe20000000000 */
[----:B-----5:R-:W-:Y:S06]  /*10e0*/  BAR.SYNC.DEFER_BLOCKING 0x0 ;  /* 0x0000000000007b1d */ /* 0x020fec0000010000 */
[----:B------:R-:W-:Y:S02]  /*10f0*/  BSSY.RECONVERGENT B3, `(.L_x_36) ;  /* 0x000000b000037945 */ /* 0x000fe40003800200 */
[----:B------:R-:W-:Y:S06]  /*1100*/  BAR.SYNC.DEFER_BLOCKING 0x0 ;  /* 0x0000000000007b1d */ /* 0x000fec0000010000 */
[----:B------:R5:W-:Y:S01]  /*1110*/  @!P0 STS [R11], RZ ;  /* 0x000000ff0b008388 */ /* 0x000be20000000800 */
[----:B------:R-:W-:Y:S01]  /*1120*/  NOP ;  /* 0x0000000000007918 */ /* 0x000fe20000000000 */
[----:B------:R-:W-:Y:S05]  /*1130*/  @P3 BRA `(.L_x_37) ;  /* 0x0000000000183947 */ /* 0x000fea0003800000 */
[----:B----4-:R-:W4:Y:S01]  /*1140*/  LDS R4, [UR8+0x8] ;  /* 0x00000808ff047984 */ /* 0x010f220008000800 */
[----:B------:R-:W2:Y:S01]  /*1150*/  LDC.64 R6, c[0x0][0x390] ;  /* 0x0000e400ff067b82 */ /* 0x000ea20000000a00 */
[----:B------:R-:W-:Y:S02]  /*1160*/  IMAD.MOV.U32 R5, RZ, RZ, 0x70 ;  /* 0x00000070ff057424 */ /* 0x000fe400078e00ff */
[----:B--2---:R2:W-:Y:S03]  /*1170*/  STS.64 [UR8], R6 ;  /* 0x00000006ff007988 */ /* 0x0045e60008000a08 */
[----:B----4-:R-:W-:-:S05]  /*1180*/  LOP3.LUT R4, R4, 0x10, R5, 0xd8, !PT ;  /* 0x0000001004047812 */ /* 0x010fca00078ed805 */
[----:B------:R2:W-:Y:S02]  /*1190*/  STS [UR8+0x8], R4 ;  /* 0x00000804ff007988 */ /* 0x0005e40008000808 */
.L_x_37:
[----:B----4-:R-:W-:Y:S05]  /*11a0*/  BSYNC.RECONVERGENT B3 ;  /* 0x0000000000037941 */ /* 0x010fea0003800200 */
.L_x_36:
[----:B------:R-:W-:Y:S04]  /*11b0*/  BSSY.RECONVERGENT B4, `(.L_x_38) ;  /* 0x0000011000047945 */ /* 0x000fe80003800200 */
[----:B------:R-:W-:Y:S04]  /*11c0*/  BSSY.RELIABLE B3, `(.L_x_39) ;  /* 0x000000e000037945 */ /* 0x000fe80003800100 */
[----:B------:R-:W-:Y:S05]  /*11d0*/  @P3 BRA `(.L_x_40) ;  /* 0x0000000000243947 */ /* 0x000fea0003800000 */
[----:B--2---:R-:W2:Y:S01]  /*11e0*/  LDS R4, [UR8+0x34] ;  /* 0x00003408ff047984 */ /* 0x004ea20008000800 */
[----:B------:R-:W-:-:S05]  /*11f0*/  IMAD.MOV.U32 R5, RZ, RZ, 0x3f000000 ;  /* 0x3f000000ff057424 */ /* 0x000fca00078e00ff */
[----:B--2---:R-:W-:-:S05]  /*1200*/  LOP3.LUT R4, R4, 0xff000000, R5, 0xb8, !PT ;  /* 0xff00000004047812 */ /* 0x004fca00078eb805 */
[----:B------:R2:W-:Y:S01]  /*1210*/  STS [UR8+0x34], R4 ;  /* 0x00003404ff007988 */ /* 0x0005e20008000808 */
[----:B------:R-:W-:Y:S05]  /*1220*/  @P3 BRA `(.L_x_41) ;  /* 0x00000000001c3947 */ /* 0x000fea0003800000 */
[----:B--2---:R-:W2:Y:S01]  /*1230*/  LDS R4, [UR8+0x38] ;  /* 0x00003808ff047984 */ /* 0x004ea20008000800 */
[----:B------:R-:W-:-:S05]  /*1240*/  IMAD.MOV.U32 R5, RZ, RZ, 0x7f ;  /* 0x0000007fff057424 */ /* 0x000fca00078e00ff */
[----:B--2---:R-:W-:-:S05]  /*1250*/  LOP3.LUT R4, R4, 0xff, R5, 0xb8, !PT ;  /* 0x000000ff04047812 */ /* 0x004fca00078eb805 */
[----:B------:R4:W-:Y:S02]  /*1260*/  STS [UR8+0x38], R4 ;  /* 0x00003804ff007988 */ /* 0x0009e40008000808 */
.L_x_40:
[----:B------:R-:W-:Y:S05]  /*1270*/  @P3 BREAK.RELIABLE B3 ;  /* 0x0000000000033942 */ /* 0x000fea0003800100 */
[----:B------:R-:W-:Y:S05]  /*1280*/  @P3 BRA `(.L_x_42) ;  /* 0x00000000000c3947 */ /* 0x000fea0003800000 */
[----:B------:R2:W-:Y:S02]  /*1290*/  STS [UR8+0x20], R3 ;  /* 0x00002003ff007988 */ /* 0x0005e40008000808 */
.L_x_41:
[----:B------:R-:W-:Y:S05]  /*12a0*/  BSYNC.RELIABLE B3 ;  /* 0x0000000000037941 */ /* 0x000fea0003800100 */
.L_x_39:
[----:B------:R2:W-:Y:S02]  /*12b0*/  @!P3 STS [UR8+0x24], R2 ;  /* 0x00002402ff00b988 */ /* 0x0005e40008000808 */
.L_x_42:
[----:B------:R-:W-:Y:S05]  /*12c0*/  BSYNC.RECONVERGENT B4 ;  /* 0x0000000000047941 */ /* 0x000fea0003800200 */
.L_x_38:
[----:B------:R-:W-:Y:S05]  /*12d0*/  WARPSYNC.ALL ;  /* 0x0000000000007948 */ /* 0x000fea0003800000 */
[----:B------:R-:W-:Y:S01]  /*12e0*/  NOP ;  /* 0x0000000000007918 */ /* 0x000fe20000000000 */
[----:B------:R-:W-:Y:S04]  /*12f0*/  BSSY.RECONVERGENT B4, `(.L_x_43) ;  /* 0x000000e000047945 */ /* 0x000fe80003800200 */
[----:B------:R-:W-:Y:S05]  /*1300*/  @P3 BRA `(.L_x_44) ;  /* 0x0000000000303947 */ /* 0x000fea0003800000 */
[----:B--23--:R-:W2:Y:S01]  /*1310*/  LDS R3, [UR8+0x34] ;  /* 0x00003408ff037984 */ /* 0x00cea20008000800 */
[----:B----4-:R-:W3:Y:S03]  /*1320*/  LDC.64 R4, c[0x0][0x3b8] ;  /* 0x0000ee00ff047b82 */ /* 0x010ee60000000a00 */
[----:B------:R-:W4:Y:S01]  /*1330*/  LDS R2, [UR8+0x1c] ;  /* 0x00001c08ff027984 */ /* 0x000f220008000800 */
[C---:B---3--:R-:W-:Y:S01]  /*1340*/  SHF.L.U64.HI R5, R4.reuse, 0x1, R5 ;  /* 0x0000000104057819 */ /* 0x048fe20000010205 */
[----:B------:R-:W-:-:S03]  /*1350*/  IMAD.SHL.U32 R4, R4, 0x2, RZ ;  /* 0x0000000204047824 */ /* 0x000fc600078e00ff */
[--C-:B------:R-:W-:Y:S02]  /*1360*/  SHF.R.U32.HI R7, RZ, 0x4, R5.reuse ;  /* 0x00000004ff077819 */ /* 0x100fe40000011605 */
[----:B------:R-:W-:-:S05]  /*1370*/  SHF.R.U64 R4, R4, 0x4, R5 ;  /* 0x0000000404047819 */ /* 0x000fca0000001205 */
[----:B------:R3:W-:Y:S01]  /*1380*/  STS [UR8+0xc], R4 ;  /* 0x00000c04ff007988 */ /* 0x0007e20008000808 */
[----:B--2---:R-:W-:Y:S02]  /*1390*/  LOP3.LUT R3, R3, 0x7, RZ, 0xb8, !PT ;  /* 0x0000000703037812 */ /* 0x004fe400078eb8ff */
[----:B----4-:R-:W-:-:S03]  /*13a0*/  LOP3.LUT R2, R2, 0xf, R7, 0xb8, !PT ;  /* 0x0000000f02027812 */ /* 0x010fc600078eb807 */
[----:B------:R3:W-:Y:S04]  /*13b0*/  STS [UR8+0x34], R3 ;  /* 0x00003403ff007988 */ /* 0x0007e80008000808 */
[----:B------:R3:W-:Y:S02]  /*13c0*/  STS [UR8+0x1c], R2 ;  /* 0x00001c02ff007988 */ /* 0x0007e40008000808 */
.L_x_44:
[----:B------:R-:W-:Y:S05]  /*13d0*/  BSYNC.RECONVERGENT B4 ;  /* 0x0000000000047941 */ /* 0x000fea0003800200 */
.L_x_43:
[----:B------:R-:W-:Y:S04]  /*13e0*/  BSSY.RECONVERGENT B5, `(.L_x_45) ;  /* 0x000001a000057945 */ /* 0x000fe80003800200 */
[----:B------:R-:W-:Y:S04]  /*13f0*/  BSSY.RELIABLE B4, `(.L_x_46) ;  /* 0x0000015000047945 */ /* 0x000fe80003800100 */
[----:B------:R-:W-:Y:S05]  /*1400*/  @P3 BRA `(.L_x_47) ;  /* 0x0000000000203947 */ /* 0x000fea0003800000 */
[----:B--23--:R-:W2:Y:S02]  /*1410*/  LDS R2, [UR8+0x34] ;  /* 0x00003408ff027984 */ /* 0x00cea40008000800 */
[----:B--2---:R-:W-:-:S05]  /*1420*/  LOP3.LUT R2, R2, 0x38, RZ, 0xb8, !PT ;  /* 0x0000003802027812 */ /* 0x004fca00078eb8ff */
[----:B------:R2:W-:Y:S01]  /*1430*/  STS [UR8+0x34], R2 ;  /* 0x00003402ff007988 */ /* 0x0005e20008000808 */
[----:B------:R-:W-:Y:S05]  /*1440*/  @P3 BRA `(.L_x_48) ;  /* 0x0000000000203947 */ /* 0x000fea0003800000 */
[----:B--2---:R-:W2:Y:S01]  /*1450*/  LDS R2, [UR8+0x8] ;  /* 0x00000808ff027984 */ /* 0x004ea20008000800 */
[----:B------:R-:W-:-:S05]  /*1460*/  IMAD.MOV.U32 R3, RZ, RZ, 0x780 ;  /* 0x00000780ff037424 */ /* 0x000fca00078e00ff */
[----:B--2---:R-:W-:-:S05]  /*1470*/  LOP3.LUT R2, R2, 0x500, R3, 0xd8, !PT ;  /* 0x0000050002027812 */ /* 0x004fca00078ed803 */
[----:B------:R2:W-:Y:S02]  /*1480*/  STS [UR8+0x8], R2 ;  /* 0x00000802ff007988 */ /* 0x0005e40008000808 */
.L_x_47:
[----:B------:R-:W-:Y:S05]  /*1490*/  @P3 BRA `(.L_x_49) ;  /* 0x0000000000283947 */ /* 0x000fea0003800000 */
[----:B--23--:R-:W2:Y:S02]  /*14a0*/  LDS R2, [UR8+0x8] ;  /* 0x00000808ff027984 */ /* 0x00cea40008000800 */
[----:B--2---:R-:W-:-:S05]  /*14b0*/  LOP3.LUT R2, R2, 0x1800, RZ, 0xb8, !PT ;  /* 0x0000180002027812 */ /* 0x004fca00078eb8ff */
[----:B------:R3:W-:Y:S02]  /*14c0*/  STS [UR8+0x8], R2 ;  /* 0x00000802ff007988 */ /* 0x0007e40008000808 */
.L_x_48:
[----:B------:R-:W-:Y:S05]  /*14d0*/  @P3 BREAK.RELIABLE B4 ;  /* 0x0000000000043942 */ /* 0x000fea0003800100 */
[----:B------:R-:W-:Y:S05]  /*14e0*/  @P3 BRA `(.L_x_50) ;  /* 0x0000000000243947 */ /* 0x000fea0003800000 */
[----:B--23--:R-:W2:Y:S01]  /*14f0*/  LDS R2, [UR8+0x8] ;  /* 0x00000808ff027984 */ /* 0x00cea20008000800 */
[----:B------:R-:W-:-:S05]  /*1500*/  IMAD.MOV.U32 R3, RZ, RZ, 0x6000 ;  /* 0x00006000ff037424 */ /* 0x000fca00078e00ff */
[----:B--2---:R-:W-:-:S04]  /*1510*/  LOP3.LUT R2, R2, 0x6000, R3, 0xd8, !PT ;  /* 0x0000600002027812 */ /* 0x004fc800078ed803 */
[----:B------:R-:W-:-:S05]  /*1520*/  LOP3.LUT R2, R2, 0x400000, RZ, 0xb8, !PT ;  /* 0x0040000002027812 */ /* 0x000fca00078eb8ff */
[----:B------:R2:W-:Y:S02]  /*1530*/  STS [UR8+0x8], R2 ;  /* 0x00000802ff007988 */ /* 0x0005e40008000808 */
.L_x_49:
[----:B------:R-:W-:Y:S05]  /*1540*/  BSYNC.RELIABLE B4 ;  /* 0x0000000000047941 */ /* 0x000fea0003800100 */
.L_x_46:
[----:B--23--:R-:W2:Y:S02]  /*1550*/  @!P3 LDS R2, [UR8+0x8] ;  /* 0x00000808ff02b984 */ /* 0x00cea40008000800 */
[----:B--2---:R-:W-:-:S05]  /*1560*/  @!P3 LOP3.LUT R2, R2, 0x8000, RZ, 0xb8, !PT ;  /* 0x000080000202b812 */ /* 0x004fca00078eb8ff */
[----:B------:R2:W-:Y:S02]  /*1570*/  @!P3 STS [UR8+0x8], R2 ;  /* 0x00000802ff00b988 */ /* 0x0005e40008000808 */
.L_x_50:
[----:B------:R-:W-:Y:S05]  /*1580*/  BSYNC.RECONVERGENT B5 ;  /* 0x0000000000057941 */ /* 0x000fea0003800200 */
.L_x_45:
[----:B------:R-:W-:Y:S05]  /*1590*/  WARPSYNC.ALL ;  /* 0x0000000000007948 */ /* 0x000fea0003800000 */
[----:B------:R-:W-:Y:S01]  /*15a0*/  NOP ;  /* 0x0000000000007918 */ /* 0x000fe20000000000 */
[----:B------:R-:W-:-:S04]  /*15b0*/  UIADD3 UR4, UPT, UPT, UR4, 0x100, URZ ;  /* 0x0000010004047890 */ /* 0x000fc8000fffe0ff */
[----:B------:R-:W-:-:S04]  /*15c0*/  UIADD3 UR20, UP0, UPT, UR4, UR20, URZ ;  /* 0x0000001404147290 */ /* 0x000fc8000ff1e0ff */
[----:B------:R-:W-:Y:S01]  /*15d0*/  ULEA.HI.X.SX32 UR21, UR4, UR21, 0x1, UP0 ;  /* 0x0000001504157291 */ /* 0x000fe200080f0eff */
[----:B------:R-:W-:Y:S11]  /*15e0*/  @P0 BRA `(.L_x_51) ;  /* 0x0000000000300947 */ /* 0x000ff60003800000 */
[----:B--23--:R-:W2:Y:S01]  /*15f0*/  S2R R2, SR_LANEID ;  /* 0x0000000000027919 */ /* 0x00cea20000000000 */
[----:B------:R-:W-:Y:S05]  /*1600*/  WARPSYNC.ALL ;  /* 0x0000000000007948 */ /* 0x000fea0003800000 */
[----:B------:R-:W-:Y:S01]  /*1610*/  NOP ;  /* 0x0000000000007918 */ /* 0x000fe20000000000 */
[----:B--2-4-:R-:W-:-:S05]  /*1620*/  IMAD.SHL.U32 R4, R2, 0x4, RZ ;  /* 0x0000000402047824 */ /* 0x014fca00078e00ff */
[----:B------:R-:W2:Y:S01]  /*1630*/  LDS R5, [R4+UR8] ;  /* 0x0000000804057984 */ /* 0x000ea20008000800 */
[----:B------:R-:W-:-:S05]  /*1640*/  IADD3 R2, P1, PT, R4, UR20, RZ ;  /* 0x0000001404027c10 */ /* 0x000fca000ff3e0ff */
[----:B------:R-:W-:-:S05]  /*1650*/  IMAD.X R3, RZ, RZ, UR21, P1 ;  /* 0x00000015ff037e24 */ /* 0x000fca00088e06ff */
[----:B--2---:R2:W3:Y:S01]  /*1660*/  ATOMG.E.EXCH.STRONG.GPU PT, RZ, [R2], R5 ;  /* 0x0000000502ff73a8 */ /* 0x0044e200041ee100 */
[----:B------:R-:W-:-:S04]  /*1670*/  DEPBAR {5,4,3,2,1,0} ;  /* 0x0000003f0000791a */ /* 0x000fc80000000000 */
[----:B------:R-:W4:Y:S02]  /*1680*/  CCTL.E.C.LDCU.IV.DEEP [UR20] ;  /* 0x0000000014007540 */ /* 0x000f240009c08000 */
[----:B----4-:R2:W-:Y:S01]  /*1690*/  UTMACCTL.IV [UR20] ;  /* 0x00000000140079b9 */ /* 0x0105e20008000000 */
[----:B------:R-:W-:Y:S01]  /*16a0*/  NOP ;  /* 0x0000000000007918 */ /* 0x000fe20000000000 */
.L_x_51:
[----:B------:R-:W-:Y:S05]  /*16b0*/  @P0 BRA `(.L_x_52) ;  /* 0x00000000000c0947 */ /* 0x000fea0003800000 */
[----:B------:R0:W-:Y:S01]  /*16c0*/  UTMACMDFLUSH ;  /* 0x00000000000079b7 */ /* 0x0001e20000000000 */
[----:B------:R-:W-:Y:S05]  /*16d0*/  @P0 BRA `(.L_x_52) ;  /* 0x0000000000040947 */ /* 0x000fea0003800000 */
[----:B------:R-:W-:-:S04]  /*16e0*/  DEPBAR.LE SB0, 0x0 ;  /* 0x000080000000791a */ /* 0x000fc80000000000 */
.L_x_52:
[----:B------:R-:W-:Y:S05]  /*16f0*/  WARPSYNC.ALL ;  /* 0x0000000000007948 */ /* 0x000fea0003800000 */
[----:B------:R-:W-:Y:S01]  /*1700*/  NOP ;  /* 0x0000000000007918 */ /* 0x000fe20000000000 */
[----:B---3--:R-:W-:Y:S01]  /*1710*/  BAR.SYNC.DEFER_BLOCKING 0x0 ;  /* 0x0000000000007b1d */ /* 0x008fe20000010000 */
[----:B--2---:R-:W-:Y:S01]  /*1720*/  SHF.R.U32.HI R2, RZ, 0x5, R0 ;  /* 0x00000005ff027819 */ /* 0x004fe20000011600 */
[----:B------:R-:W-:Y:S01]  /*1730*/  UIADD3 UR12, UPT, UPT, UR8, 0x6010, URZ ;  /* 0x00006010080c7890 */ /* 0x000fe2000fffe0ff */
[----:B------:R-:W-:Y:S01]  /*1740*/  ISETP.GE.AND P0, PT, R10, 0x1, PT ;  /* 0x000000010a00780c */ /* 0x000fe20003f06270 */
[----:B------:R-:W-:Y:S01]  /*1750*/  USHF.L.U32 UR15, UR7, 0x7, URZ ;  /* 0x00000007070f7899 */ /* 0x000fe200080006ff */
[----:B------:R-:W-:Y:S01]  /*1760*/  R2UR UR22, R2 ;  /* 0x00000000021672ca */ /* 0x000fe200000e0000 */
[----:B------:R-:W-:Y:S01]  /*1770*/  VOTEU.ALL UP0, P3 ;  /* 0x0000000000ff7886 */ /* 0x000fe20001800000 */
[----:B------:R-:W-:Y:S01]  /*1780*/  UMOV UR4, 0x1 ;  /* 0x0000000100047882 */ /* 0x000fe20000000000 */
[----:B------:R-:W-:Y:S01]  /*1790*/  VOTEU.ALL UP1, P3 ;  /* 0x0000000000ff7886 */ /* 0x000fe20001820000 */
[----:B------:R-:W-:Y:S01]  /*17a0*/  USHF.L.U32 UR19, UR9, 0x6, URZ ;  /* 0x0000000609137899 */ /* 0x000fe200080006ff */
[----:B------:R-:W-:Y:S01]  /*17b0*/  BSSY.RECONVERGENT B5, `(.L_x_53) ;  /* 0x0000018000057945 */ /* 0x000fe20003800200 */
[----:B------:R-:W-:-:S04]  /*17c0*/  @!UP0 UIADD3 UR10, UPT, UPT, -UR4, 0x100000, URZ ;  /* 0x00100000040a8890 */ /* 0x000fc8000fffe1ff */
[----:B------:R-:W-:Y:S02]  /*17d0*/  @!UP0 USHF.L.U32 UR11, UR10, 0xb, URZ ;  /* 0x0000000b0a0b8899 */ /* 0x000fe400080006ff */
[----:B------:R-:W-:Y:S02]  /*17e0*/  @!UP0 USHF.L.U32 UR10, UR10, 0x1, URZ ;  /* 0x000000010a0a8899 */ /* 0x000fe400080006ff */
[----:B------:R-:W-:-:S04]  /*17f0*/  @!UP0 UIADD3 UR4, UPT, UPT, -UR4, 0x100000, URZ ;  /* 0x0010000004048890 */ /* 0x000fc8000fffe1ff */
[----:B------:R-:W-:Y:S02]  /*1800*/  @!UP0 USHF.L.U32 UR5, UR4, 0xb, URZ ;  /* 0x0000000b04058899 */ /* 0x000fe400080006ff */
[----:B------:R-:W-:Y:S01]  /*1810*/  @!UP0 USHF.L.U32 UR4, UR4, 0x1, URZ ;  /* 0x0000000104048899 */ /* 0x000fe200080006ff */
[----:B------:R-:W-:Y:S01]  /*1820*/  VOTEU.ALL UP0, P3 ;  /* 0x0000000000ff7886 */ /* 0x000fe20001800000 */
[----:B------:R-:W2:Y:S04]  /*1830*/  FENCE.VIEW.ASYNC.S ;  /* 0x00000000000073c6 */ /* 0x000ea80000000000 */
[----:B--2---:R2:W3:Y:S06]  /*1840*/  @!UP0 SYNCS.EXCH.64 URZ, [UR8+0x6000], UR10 ;  /* 0x0060000a08ff85b2 */ /* 0x0044ec0008000100 */
[----:B------:R2:W3:Y:S02]  /*1850*/  @!UP1 SYNCS.EXCH.64 URZ, [UR8+0x6010], UR4 ;  /* 0x0060100408ff95b2 */ /* 0x0004e40008000100 */
[----:B---3--:R-:W-:Y:S06]  /*1860*/  BAR.SYNC.DEFER_BLOCKING 0x0 ;  /* 0x0000000000007b1d */ /* 0x008fec0000010000 */
[----:B------:R-:W-:Y:S05]  /*1870*/  @P3 BRA `(.L_x_54) ;  /* 0x00000000002c3947 */ /* 0x000fea0003800000 */
[----:B--2---:R-:W-:Y:S02]  /*1880*/  UMOV UR4, 0x1 ;  /* 0x0000000100047882 */ /* 0x004fe40000000000 */
[----:B------:R-:W-:-:S04]  /*1890*/  UIADD3 UR10, UPT, UPT, -UR4, 0x100000, URZ ;  /* 0x00100000040a7890 */ /* 0x000fc8000fffe1ff */
[----:B------:R-:W-:Y:S02]  /*18a0*/  USHF.L.U32 UR11, UR10, 0xb, URZ ;  /* 0x0000000b0a0b7899 */ /* 0x000fe400080006ff */
[----:B------:R-:W-:Y:S02]  /*18b0*/  USHF.L.U32 UR10, UR10, 0x1, URZ ;  /* 0x000000010a0a7899 */ /* 0x000fe400080006ff */
[----:B------:R-:W-:-:S04]  /*18c0*/  UIADD3 UR4, UPT, UPT, -UR4, 0x100000, URZ ;  /* 0x0010000004047890 */ /* 0x000fc8000fffe1ff */
[----:B------:R-:W-:Y:S02]  /*18d0*/  USHF.L.U32 UR5, UR4, 0xb, URZ ;  /* 0x0000000b04057899 */ /* 0x000fe400080006ff */
[----:B------:R-:W-:Y:S01]  /*18e0*/  USHF.L.U32 UR4, UR4, 0x1, URZ ;  /* 0x0000000104047899 */ /* 0x000fe200080006ff */
[----:B------:R-:W2:Y:S03]  /*18f0*/  FENCE.VIEW.ASYNC.S ;  /* 0x00000000000073c6 */ /* 0x000ea60000000000 */
[----:B--2---:R3:W2:Y:S08]  /*1900*/  SYNCS.EXCH.64 URZ, [UR8+0x6008], UR10 ;  /* 0x0060080a08ff75b2 */ /* 0x0046b00008000100 */
[----:B------:R3:W4:Y:S02]  /*1910*/  SYNCS.EXCH.64 URZ, [UR8+0x6018], UR4 ;  /* 0x0060180408ff75b2 */ /* 0x0007240008000100 */
[----:B---3--:R-:W-:Y:S01]  /*1920*/  NOP ;  /* 0x0000000000007918 */ /* 0x008fe20000000000 */
.L_x_54:
[----:B--2---:R-:W-:Y:S05]  /*1930*/  BSYNC.RECONVERGENT B5 ;  /* 0x0000000000057941 */ /* 0x004fea0003800200 */
.L_x_53:
[----:B------:R-:W-:Y:S05]  /*1940*/  @!P0 BRA `(.L_x_55) ;  /* 0x0000000800148947 */ /* 0x000fea0003800000 */
[----:B----4-:R-:W-:Y:S01]  /*1950*/  BAR.SYNC.DEFER_BLOCKING 0x0 ;  /* 0x0000000000007b1d */ /* 0x010fe20000010000 */
[----:B------:R-:W-:Y:S01]  /*1960*/  @!P3 IMAD.MOV.U32 R2, RZ, RZ, 0x3000 ;  /* 0x00003000ff02b424 */ /* 0x000fe200078e00ff */
[----:B------:R-:W-:Y:S02]  /*1970*/  ELECT P1, URZ, PT ;  /* 0x0000000000ff782f */ /* 0x000fe40003820000 */
[----:B------:R-:W-:Y:S02]  /*1980*/  ELECT P0, URZ, PT ;  /* 0x0000000000ff782f */ /* 0x000fe40003800000 */
[C---:B------:R-:W-:Y:S01]  /*1990*/  ISETP.LT.U32.AND P1, PT, R68.reuse, 0x20, P1 ;  /* 0x000000204400780c */ /* 0x040fe20000f21070 */
[----:B------:R-:W-:Y:S01]  /*19a0*/  UMOV UR11, UR15 ;  /* 0x0000000f000b7c82 */ /* 0x000fe20008000000 */
[----:B------:R-:W-:Y:S01]  /*19b0*/  ISETP.LT.U32.AND P0, PT, R68, 0x20, P0 ;  /* 0x000000204400780c */ /* 0x000fe20000701070 */
[----:B------:R-:W-:-:S10]  /*19c0*/  UIADD3 UR16, UPT, UPT, UR8, 0x4000, URZ ;  /* 0x0000400008107890 */ /* 0x000fd4000fffe0ff */
[----:B------:R-:W-:Y:S01]  /*19d0*/  VOTEU.ANY UP0, P1 ;  /* 0x0000000000ff7886 */ /* 0x000fe20000800100 */
[----:B------:R-:W-:Y:S01]  /*19e0*/  VOTEU.ANY UP2, P1 ;  /* 0x0000000000ff7886 */ /* 0x000fe20000840100 */
[----:B------:R-:W-:Y:S01]  /*19f0*/  VOTEU.ANY UP1, P0 ;  /* 0x0000000000ff7886 */ /* 0x000fe20000020100 */
[----:B------:R-:W-:Y:S01]  /*1a00*/  VOTEU.ANY UP3, P0 ;  /* 0x0000000000ff7886 */ /* 0x000fe20000060100 */
[----:B------:R2:W-:Y:S01]  /*1a10*/  @!P3 SYNCS.ARRIVE.TRANS64 RZ, [UR8+0x6000], R2 ;  /* 0x00600002ffffb9a7 */ /* 0x0005e20008000008 */
[----:B------:R3:W-:Y:S06]  /*1a20*/  MEMBAR.ALL.CTA ;  /* 0x0000000000007992 */ /* 0x0007ec0000008000 */
[----:B---3--:R-:W3:Y:S01]  /*1a30*/  FENCE.VIEW.ASYNC.S ;  /* 0x00000000000073c6 */ /* 0x008ee20000000000 */
[----:B------:R-:W-:Y:S01]  /*1a40*/  @UP0 UIADD3 UR9, UPT, UPT, UR8, 0x6000, URZ ;  /* 0x0000600008090890 */ /* 0x000fe2000fffe0ff */
[----:B------:R-:W-:Y:S01]  /*1a50*/  @UP0 UMOV UR10, URZ ;  /* 0x000000ff000a0c82 */ /* 0x000fe20008000000 */
[----:B------:R-:W-:Y:S01]  /*1a60*/  @UP1 UIADD3 UR17, UPT, UPT, UR8, 0x6000, URZ ;  /* 0x0000600008111890 */ /* 0x000fe2000fffe0ff */
[----:B------:R-:W-:Y:S01]  /*1a70*/  @UP1 UMOV UR18, URZ ;  /* 0x000000ff00121c82 */ /* 0x000fe20008000000 */
[----:B------:R-:W-:Y:S01]  /*1a80*/  UISETP.NE.U32.AND UP0, UPT, UR22, URZ, UPT ;  /* 0x000000ff1600728c */ /* 0x000fe2000bf05070 */
[----:B---3--:R-:W-:Y:S06]  /*1a90*/  BAR.SYNC.DEFER_BLOCKING 0x0 ;  /* 0x0000000000007b1d */ /* 0x008fec0000010000 */
[----:B------:R2:W-:Y:S02]  /*1aa0*/  @UP2 UTMALDG.2D [UR8], [UR24] ;  /* 0x00000008180025b4 */ /* 0x0005e40008008000 */
[----:B------:R-:W-:Y:S06]  /*1ab0*/  BAR.SYNC.DEFER_BLOCKING 0x0 ;  /* 0x0000000000007b1d */ /* 0x000fec0000010000 */
[----:B------:R2:W-:Y:S02]  /*1ac0*/  @UP3 UTMALDG.2D [UR16], [UR26] ;  /* 0x000000101a0035b4 */ /* 0x0005e40008008000 */
[----:B------:R-:W-:Y:S06]  /*1ad0*/  BAR.SYNC.DEFER_BLOCKING 0x0 ;  /* 0x0000000000007b1d */ /* 0x000fec0000010000 */
[----:B------:R-:W3:Y:S02]  /*1ae0*/  SYNCS.PHASECHK.TRANS64.TRYWAIT P0, [UR8+0x6000], RZ ;  /* 0x006000ffff0075a7 */ /* 0x000ee40008001108 */
[----:B--23--:R-:W-:Y:S05]  /*1af0*/  @!P0 BRA `(.L_x_56) ;  /* 0x0000000c009c8947 */ /* 0x00cfea0003800000 */
.L_x_70:
[----:B------:R-:W-:Y:S05]  /*1b00*/  BRA.U UP0, `(.L_x_57) ;  /* 0x00000001004c7547 */ /* 0x000fea000b800000 */
[----:B------:R-:W-:Y:S02]  /*1b10*/  USHF.R.U32.HI UR4, URZ, 0x4, UR8 ;  /* 0x00000004ff047899 */ /* 0x000fe40008011608 */
[----:B------:R-:W-:Y:S02]  /*1b20*/  USHF.R.U32.HI UR6, URZ, 0x4, UR16 ;  /* 0x00000004ff067899 */ /* 0x000fe40008011610 */
[----:B------:R-:W-:Y:S02]  /*1b30*/  USGXT.U32 UR4, UR4, 0xe ;  /* 0x0000000e0404789a */ /* 0x000fe40008000000 */
[----:B------:R-:W-:Y:S01]  /*1b40*/  USGXT.U32 UR6, UR6, 0xe ;  /* 0x0000000e0606789a */ /* 0x000fe20008000000 */
[----:B------:R-:W-:Y:S01]  /*1b50*/  UMOV UR10, 0xfffffffe ;  /* 0xfffffffe000a7882 */ /* 0x000fe20000000000 */
[----:B------:R-:W-:Y:S01]  /*1b60*/  UMOV UR11, 0x7fffbfdf ;  /* 0x7fffbfdf000b7882 */ /* 0x000fe20000000000 */
[----:B------:R-:W-:Y:S01]  /*1b70*/  UMOV UR5, URZ ;  /* 0x000000ff00057c82 */ /* 0x000fe20008000000 */
[----:B------:R-:W-:Y:S01]  /*1b80*/  UMOV UR7, URZ ;  /* 0x000000ff00077c82 */ /* 0x000fe20008000000 */
[----:B------:R-:W-:-:S02]  /*1b90*/  UIADD3.64 UR16, UPT, UPT, UR4, -UR10, URZ ;  /* 0x8000000a04107297 */ /* 0x000fc4000fffe0ff */
[----:B------:R-:W-:Y:S01]  /*1ba0*/  UIADD3.64 UR10, UPT, UPT, UR6, -UR10, URZ ;  /* 0x8000000a060a7297 */ /* 0x000fe2000fffe0ff */
[----:B------:R-:W-:Y:S01]  /*1bb0*/  UMOV UR28, 0x0 ;  /* 0x00000000001c7882 */ /* 0x000fe20000000000 */
[----:B------:R-:W-:Y:S01]  /*1bc0*/  UMOV UR29, 0x8100490 ;  /* 0x08100490001d7882 */ /* 0x000fe20000000000 */
[----:B------:R-:W-:Y:S01]  /*1bd0*/  UMOV UR5, 0x80004020 ;  /* 0x8000402000057882 */ /* 0x000fe20000000000 */
[----:B------:R-:W-:Y:S01]  /*1be0*/  UMOV UR7, 0x80004020 ;  /* 0x8000402000077882 */ /* 0x000fe20000000000 */
[----:B------:R-:W-:Y:S01]  /*1bf0*/  UMOV UR30, 0x0 ;  /* 0x00000000001e7882 */ /* 0x000fe20000000000 */
[----:B------:R-:W-:Y:S01]  /*1c00*/  UMOV UR31, 0x8100490 ;  /* 0x08100490001f7882 */ /* 0x000fe20000000000 */
[----:B------:R2:W-:Y:S02]  /*1c10*/  UTCHMMA gdesc[UR4], gdesc[UR6], tmem[UR23], tmem[UR28], idesc[UR29], !UPT ;  /* 0x00ff1c06040075ea */ /* 0x0005e4000f800017 */
[----:B------:R2:W-:Y:S01]  /*1c20*/  UTCHMMA gdesc[UR16], gdesc[UR10], tmem[UR23], tmem[UR30], idesc[UR31], UPT ;  /* 0x00ff1e0a100075ea */ /* 0x0005e2000b800017 */
[----:B------:R-:W-:-:S02]  /*1c30*/  NOP ;  /* 0x0000000000007918 */ /* 0x000fc40000000000 */
.L_x_57:
[----:B------:R-:W-:Y:S01]  /*1c40*/  ELECT P0, URZ, PT ;  /* 0x0000000000ff782f */ /* 0x000fe20003800000 */
[----:B--2---:R-:W-:Y:S01]  /*1c50*/  UMOV UR4, UR12 ;  /* 0x0000000c00047c82 */ /* 0x004fe20008000000 */
[----:B------:R-:W-:Y:S02]  /*1c60*/  UMOV UR5, URZ ;  /* 0x000000ff00057c82 */ /* 0x000fe40008000000 */
[----:B------:R-:W-:-:S13]  /*1c70*/  ISETP.LT.U32.AND P0, PT, R68, 0x20, P0 ;  /* 0x000000204400780c */ /* 0x000fda0000701070 */
[----:B------:R-:W-:Y:S01]  /*1c80*/  VOTEU.ANY UP0, P0 ;  /* 0x0000000000ff7886 */ /* 0x000fe20000000100 */
[----:B------:R-:W-:Y:S01]  /*1c90*/  VOTEU.ANY UP1, P0 ;  /* 0x0000000000ff7886 */ /* 0x000fe20000020100 */
[----:B------:R-:W-:-:S03]  /*1ca0*/  ISETP.GE.U32.AND P0, PT, R10, 0x21, PT ;  /* 0x000000210a00780c */ /* 0x000fc60003f06070 */
[----:B------:R-:W-:Y:S02]  /*1cb0*/  @UP0 UMOV UR4, UR4 ;  /* 0x0000000400040c82 */ /* 0x000fe40008000000 */
[----:B------:R2:W-:Y:S01]  /*1cc0*/  @UP1 UTCBAR [UR4], URZ ;  /* 0x000000ff040013e9 */ /* 0x0005e200080000ff */
[----:B------:R-:W-:Y:S06]  /*1cd0*/  BAR.SYNC.DEFER_BLOCKING 0x0 ;  /* 0x0000000000007b1d */ /* 0x000fec0000010000 */
[----:B------:R-:W3:Y:S02]  /*1ce0*/  SYNCS.PHASECHK.TRANS64.TRYWAIT P1, [UR8+0x6010], RZ ;  /* 0x006010ffff0075a7 */ /* 0x000ee40008021108 */
[----:B--23--:R-:W-:Y:S05]  /*1cf0*/  @!P1 BRA `(.L_x_58) ;  /* 0x0000000c00289947 */ /* 0x00cfea0003800000 */
.L_x_71:
[----:B------:R-:W-:Y:S01]  /*1d00*/  UMOV UR4, URZ ;  /* 0x000000ff00047c82 */ /* 0x000fe20008000000 */
[----:B------:R-:W-:Y:S05]  /*1d10*/  @!P0 BRA `(.L_x_55) ;  /* 0x0000000400208947 */ /* 0x000fea0003800000 */
[----:B------:R-:W2:Y:S01]  /*1d20*/  LDCU UR29, c[0x0][0x3a0] ;  /* 0x00007400ff1d77ac */ /* 0x000ea20008000800 */
[----:B------:R-:W-:Y:S01]  /*1d30*/  UMOV UR9, 0x1 ;  /* 0x0000000100097882 */ /* 0x000fe20000000000 */
[----:B------:R-:W-:-:S05]  /*1d40*/  UMOV UR14, 0x20 ;  /* 0x00000020000e7882 */ /* 0x000fca0000000000 */
.L_x_62:
[----:B------:R-:W-:Y:S01]  /*1d50*/  BAR.SYNC.DEFER_BLOCKING 0x0 ;  /* 0x0000000000007b1d */ /* 0x000fe20000010000 */
[----:B------:R-:W-:Y:S01]  /*1d60*/  ULEA UR28, UR9, UR8, 0x3 ;  /* 0x00000008091c7291 */ /* 0x000fe2000f8e18ff */
[----:B------:R-:W-:Y:S01]  /*1d70*/  @!P3 IMAD.MOV.U32 R2, RZ, RZ, 0x3000 ;  /* 0x00003000ff02b424 */ /* 0x000fe200078e00ff */
[----:B------:R-:W-:Y:S01]  /*1d80*/  ELECT P1, URZ, PT ;  /* 0x0000000000ff782f */ /* 0x000fe20003820000 */
[----:B------:R-:W-:-:S03]  /*1d90*/  ULEA UR12, UR9, UR8, 0xd ;  /* 0x00000008090c7291 */ /* 0x000fc6000f8e68ff */
[----:B------:R-:W-:Y:S02]  /*1da0*/  ISETP.LT.U32.AND P1, PT, R68, 0x20, P1 ;  /* 0x000000204400780c */ /* 0x000fe40000f21070 */
[----:B------:R-:W-:Y:S01]  /*1db0*/  ELECT P0, URZ, PT ;  /* 0x0000000000ff782f */ /* 0x000fe20003800000 */
[----:B------:R-:W-:-:S03]  /*1dc0*/  ULEA UR16, UR9, UR8, 0xc ;  /* 0x0000000809107291 */ /* 0x000fc6000f8e60ff */
[----:B------:R-:W-:Y:S01]  /*1dd0*/  ISETP.LT.U32.AND P0, PT, R68, 0x20, P0 ;  /* 0x000000204400780c */ /* 0x000fe20000701070 */
[----:B------:R-:W-:Y:S01]  /*1de0*/  UMOV UR18, UR14 ;  /* 0x0000000e00127c82 */ /* 0x000fe20008000000 */
[----:B------:R-:W-:Y:S02]  /*1df0*/  UIADD3 UR16, UPT, UPT, UR16, 0x4000, URZ ;  /* 0x0000400010107890 */ /* 0x000fe4000fffe0ff */
[----:B------:R-:W-:-:S03]  /*1e00*/  USHF.L.U32 UR5, UR4, 0x1f, URZ ;  /* 0x0000001f04057899 */ /* 0x000fc600080006ff */
[----:B------:R-:W-:Y:S01]  /*1e10*/  VOTEU.ANY UP0, P1 ;  /* 0x0000000000ff7886 */ /* 0x000fe20000800100 */
[----:B------:R3:W-:Y:S01]  /*1e20*/  @!P3 SYNCS.ARRIVE.TRANS64 RZ, [UR28+0x6000], R2 ;  /* 0x00600002ffffb9a7 */ /* 0x0007e2000800001c */
[----:B------:R4:W-:Y:S06]  /*1e30*/  MEMBAR.ALL.CTA ;  /* 0x0000000000007992 */ /* 0x0009ec0000008000 */
[----:B----4-:R-:W4:Y:S01]  /*1e40*/  FENCE.VIEW.ASYNC.S ;  /* 0x00000000000073c6 */ /* 0x010f220000000000 */
[----:B------:R-:W-:Y:S01]  /*1e50*/  @UP0 UIADD3 UR13, UPT, UPT, UR28, 0x6000, URZ ;  /* 0x000060001c0d0890 */ /* 0x000fe2000fffe0ff */
[----:B----4-:R-:W-:Y:S01]  /*1e60*/  VOTEU.ANY UP0, P1 ;  /* 0x0000000000ff7886 */ /* 0x010fe20000800100 */
[----:B------:R-:W-:Y:S01]  /*1e70*/  VOTEU.ANY UP1, P0 ;  /* 0x0000000000ff7886 */ /* 0x000fe20000020100 */
[----:B---3--:R-:W-:-:S04]  /*1e80*/  IMAD.U32 R2, RZ, RZ, UR5 ;  /* 0x00000005ff027e24 */ /* 0x008fc8000f8e00ff */
[----:B------:R-:W-:Y:S01]  /*1e90*/  @UP1 UIADD3 UR17, UPT, UPT, UR28, 0x6000, URZ ;  /* 0x000060001c111890 */ /* 0x000fe2000fffe0ff */
[----:B------:R-:W-:Y:S01]  /*1ea0*/  VOTEU.ANY UP1, P0 ;  /* 0x0000000000ff7886 */ /* 0x000fe20000020100 */
[----:B------:R-:W-:Y:S06]  /*1eb0*/  BAR.SYNC.DEFER_BLOCKING 0x0 ;  /* 0x0000000000007b1d */ /* 0x000fec0000010000 */
[----:B------:R3:W-:Y:S01]  /*1ec0*/  @UP0 UTMALDG.2D [UR12], [UR24] ;  /* 0x0000000c180005b4 */ /* 0x0007e20008008000 */
[----:B------:R-:W-:Y:S01]  /*1ed0*/  UISETP.NE.U32.AND UP0, UPT, UR22, URZ, UPT ;  /* 0x000000ff1600728c */ /* 0x000fe2000bf05070 */
[----:B------:R-:W-:Y:S06]  /*1ee0*/  BAR.SYNC.DEFER_BLOCKING 0x0 ;  /* 0x0000000000007b1d */ /* 0x000fec0000010000 */
[----:B------:R3:W-:Y:S02]  /*1ef0*/  @UP1 UTMALDG.2D [UR16], [UR26] ;  /* 0x000000101a0015b4 */ /* 0x0007e40008008000 */
[----:B------:R-:W-:Y:S06]  /*1f00*/  BAR.SYNC.DEFER_BLOCKING 0x0 ;  /* 0x0000000000007b1d */ /* 0x000fec0000010000 */
[----:B------:R-:W4:Y:S02]  /*1f10*/  SYNCS.PHASECHK.TRANS64.TRYWAIT P0, [UR28+0x6000], R2 ;  /* 0x00600002ff0075a7 */ /* 0x000f24000800111c */
[----:B---34-:R-:W-:Y:S05]  /*1f20*/  @!P0 BRA `(.L_x_59) ;  /* 0x0000000800a88947 */ /* 0x018fea0003800000 */
.L_x_72:
[----:B------:R-:W-:Y:S05]  /*1f30*/  BRA.U UP0, `(.L_x_60) ;  /* 0x00000001004c7547 */ /* 0x000fea000b800000 */
[----:B------:R-:W-:Y:S02]  /*1f40*/  USHF.R.U32.HI UR10, URZ, 0x4, UR12 ;  /* 0x00000004ff0a7899 */ /* 0x000fe4000801160c */
[----:B------:R-:W-:Y:S02]  /*1f50*/  USHF.R.U32.HI UR12, URZ, 0x4, UR16 ;  /* 0x00000004ff0c7899 */ /* 0x000fe40008011610 */
[----:B------:R-:W-:Y:S02]  /*1f60*/  USGXT.U32 UR10, UR10, 0xe ;  /* 0x0000000e0a0a789a */ /* 0x000fe40008000000 */
[----:B------:R-:W-:Y:S02]  /*1f70*/  USGXT.U32 UR12, UR12, 0xe ;  /* 0x0000000e0c0c789a */ /* 0x000fe40008000000 */
[----:B------:R-:W-:Y:S02]  /*1f80*/  UIADD3 UR16, UP0, UPT, UR10, 0x2, URZ ;  /* 0x000000020a107890 */ /* 0x000fe4000ff1e0ff */
[----:B------:R-:W-:Y:S01]  /*1f90*/  UIADD3 UR30, UP1, UPT, UR12, 0x2, URZ ;  /* 0x000000020c1e7890 */ /* 0x000fe2000ff3e0ff */
[----:B------:R-:W-:Y:S01]  /*1fa0*/  UMOV UR5, URZ ;  /* 0x000000ff00057c82 */ /* 0x000fe20008000000 */
[----:B------:R-:W-:Y:S01]  /*1fb0*/  UMOV UR6, URZ ;  /* 0x000000ff00067c82 */ /* 0x000fe20008000000 */
[----:B------:R-:W-:-:S02]  /*1fc0*/  UIADD3.X UR17, UPT, UPT, UR5, -0x7fffbfe0, URZ, UP0, !UPT ;  /* 0x8000402005117890 */ /* 0x000fc400087fe4ff */
[----:B------:R-:W-:Y:S01]  /*1fd0*/  UIADD3.X UR31, UPT, UPT, UR6, -0x7fffbfe0, URZ, UP1, !UPT ;  /* 0x80004020061f7890 */ /* 0x000fe20008ffe4ff */
[----:B------:R-:W-:Y:S01]  /*1fe0*/  UMOV UR32, 0x0 ;  /* 0x0000000000207882 */ /* 0x000fe20000000000 */
[----:B------:R-:W-:Y:S01]  /*1ff0*/  UMOV UR33, 0x8100490 ;  /* 0x0810049000217882 */ /* 0x000fe20000000000 */
[----:B------:R-:W-:Y:S01]  /*2000*/  UMOV UR11, 0x80004020 ;  /* 0x80004020000b7882 */ /* 0x000fe20000000000 */
[----:B------:R-:W-:Y:S01]  /*2010*/  UMOV UR13, 0x80004020 ;  /* 0x80004020000d7882 */ /* 0x000fe20000000000 */
[----:B------:R-:W-:Y:S01]  /*2020*/  UMOV UR6, 0x0 ;  /* 0x0000000000067882 */ /* 0x000fe20000000000 */
[----:B------:R-:W-:Y:S01]  /*2030*/  UMOV UR7, 0x8100490 ;  /* 0x0810049000077882 */ /* 0x000fe20000000000 */
[----:B------:R3:W-:Y:S02]  /*2040*/  UTCHMMA gdesc[UR10], gdesc[UR12], tmem[UR23], tmem[UR32], idesc[UR33], UPT ;  /* 0x00ff200c0a0075ea */ /* 0x0007e4000b800017 */
[----:B------:R3:W-:Y:S01]  /*2050*/  UTCHMMA gdesc[UR16], gdesc[UR30], tmem[UR23], tmem[UR6], idesc[UR7], UPT ;  /* 0x00ff061e100075ea */ /* 0x0007e2000b800017 */
[----:B------:R-:W-:-:S02]  /*2060*/  NOP ;  /* 0x0000000000007918 */ /* 0x000fc40000000000 */
.L_x_60:
[----:B------:R-:W-:Y:S01]  /*2070*/  ELECT P0, URZ, PT ;  /* 0x0000000000ff782f */ /* 0x000fe20003800000 */
[----:B---3--:R-:W-:-:S03]  /*2080*/  UIADD3 UR6, UPT, UPT, UR28, 0x6010, URZ ;  /* 0x000060101c067890 */ /* 0x008fc6000fffe0ff */
[----:B------:R-:W-:Y:S01]  /*2090*/  ISETP.LT.U32.AND P0, PT, R68, 0x20, P0 ;  /* 0x000000204400780c */ /* 0x000fe20000701070 */
[----:B------:R-:W-:-:S12]  /*20a0*/  UMOV UR7, URZ ;  /* 0x000000ff00077c82 */ /* 0x000fd80008000000 */
[----:B------:R-:W-:Y:S01]  /*20b0*/  VOTEU.ANY UP0, P0 ;  /* 0x0000000000ff7886 */ /* 0x000fe20000000100 */
[----:B------:R-:W-:-:S04]  /*20c0*/  VOTEU.ANY UP1, P0 ;  /* 0x0000000000ff7886 */ /* 0x000fc80000020100 */
[----:B------:R-:W-:Y:S02]  /*20d0*/  @UP0 UMOV UR6, UR6 ;  /* 0x0000000600060c82 */ /* 0x000fe40008000000 */
[----:B------:R3:W-:Y:S01]  /*20e0*/  @UP1 UTCBAR [UR6], URZ ;  /* 0x000000ff060013e9 */ /* 0x0007e200080000ff */
[----:B------:R-:W-:Y:S06]  /*20f0*/  BAR.SYNC.DEFER_BLOCKING 0x0 ;  /* 0x0000000000007b1d */ /* 0x000fec0000010000 */
[----:B------:R-:W4:Y:S02]  /*2100*/  SYNCS.PHASECHK.TRANS64.TRYWAIT P0, [UR28+0x6010], R2 ;  /* 0x00601002ff0075a7 */ /* 0x000f24000800111c */
[----:B---34-:R-:W-:Y:S05]  /*2110*/  @!P0 BRA `(.L_x_61) ;  /* 0x0000000800388947 */ /* 0x018fea0003800000 */
.L_x_73:
[----:B------:R-:W-:Y:S02]  /*2120*/  UIADD3 UR9, UPT, UPT, UR9, 0x1, URZ ;  /* 0x0000000109097890 */ /* 0x000fe4000fffe0ff */
[----:B------:R-:W-:Y:S02]  /*2130*/  UIADD3 UR14, UPT, UPT, UR14, 0x20, URZ ;  /* 0x000000200e0e7890 */ /* 0x000fe4000fffe0ff */
[----:B------:R-:W-:-:S04]  /*2140*/  UISETP.NE.U32.AND UP0, UPT, UR9, 0x2, UPT ;  /* 0x000000020900788c */ /* 0x000fc8000bf05070 */
[----:B------:R-:W-:Y:S02]  /*2150*/  USEL UR5, URZ, 0x1, UP0 ;  /* 0x00000001ff057887 */ /* 0x000fe40008000000 */
[----:B------:R-:W-:Y:S02]  /*2160*/  USEL UR9, UR9, URZ, UP0 ;  /* 0x000000ff09097287 */ /* 0x000fe40008000000 */
[----:B--2---:R-:W-:Y:S02]  /*2170*/  UISETP.GE.AND UP0, UPT, UR14, UR29, UPT ;  /* 0x0000001d0e00728c */ /* 0x004fe4000bf06270 */
[----:B------:R-:W-:-:S07]  /*2180*/  ULOP3.LUT UR4, UR4, UR5, URZ, 0x3c, !UPT ;  /* 0x0000000504047292 */ /* 0x000fce000f8e3cff */
[----:B------:R-:W-:Y:S05]  /*2190*/  BRA.U !UP0, `(.L_x_62) ;  /* 0xfffffff908ec7547 */ /* 0x000fea000b83ffff */
.L_x_55:
[----:B----4-:R-:W-:Y:S06]  /*21a0*/  BAR.SYNC.DEFER_BLOCKING 0x0 ;  /* 0x0000000000007b1d */ /* 0x010fec0000010000 */
[----:B------:R-:W-:Y:S04]  /*21b0*/  BSSY.RECONVERGENT B5, `(.L_x_63) ;  /* 0x0000004000057945 */ /* 0x000fe80003800200 */
[----:B------:R-:W-:Y:S05]  /*21c0*/  @P3 BRA `(.L_x_64) ;  /* 0x0000000000083947 */ /* 0x000fea0003800000 */
[----:B------:R-:W2:Y:S02]  /*21d0*/  SYNCS.CCTL.IV [UR8+0x6000] ;  /* 0x00600000ff0079b1 */ /* 0x000ea40008000008 */
[----:B--2---:R-:W2:Y:S02]  /*21e0*/  SYNCS.CCTL.IV [UR8+0x6010] ;  /* 0x00601000ff0079b1 */ /* 0x004ea40008000008 */
.L_x_64:
[----:B------:R-:W-:Y:S05]  /*21f0*/  BSYNC.RECONVERGENT B5 ;  /* 0x0000000000057941 */ /* 0x000fea0003800200 */
.L_x_63:
[----:B--2---:R-:W-:Y:S06]  /*2200*/  BAR.SYNC.DEFER_BLOCKING 0x0 ;  /* 0x0000000000007b1d */ /* 0x004fec0000010000 */
[----:B------:R-:W-:Y:S04]  /*2210*/  BSSY.RECONVERGENT B5, `(.L_x_65) ;  /* 0x0000004000057945 */ /* 0x000fe80003800200 */
[----:B------:R-:W-:Y:S05]  /*2220*/  @P3 BRA `(.L_x_66) ;  /* 0x0000000000083947 */ /* 0x000fea0003800000 */
[----:B------:R-:W2:Y:S02]  /*2230*/  SYNCS.CCTL.IV [UR8+0x6008] ;  /* 0x00600800ff0079b1 */ /* 0x000ea40008000008 */
[----:B--2---:R-:W2:Y:S02]  /*2240*/  SYNCS.CCTL.IV [UR8+0x6018] ;  /* 0x00601800ff0079b1 */ /* 0x004ea40008000008 */
.L_x_66:
[----:B------:R-:W-:Y:S05]  /*2250*/  BSYNC.RECONVERGENT B5 ;  /* 0x0000000000057941 */ /* 0x000fea0003800200 */
.L_x_65:
[----:B------:R-:W-:Y:S01]  /*2260*/  USHF.L.U32 UR22, UR22, 0x15, URZ ;  /* 0x0000001516167899 */ /* 0x000fe200080006ff */
[C---:B------:R-:W-:Y:S01]  /*2270*/  IMAD.SHL.U32 R2, R0.reuse, 0x80, RZ ;  /* 0x0000008000027824 */ /* 0x040fe200078e00ff */
[----:B------:R-:W-:Y:S01]  /*2280*/  ELECT P0, URZ, PT ;  /* 0x0000000000ff782f */ /* 0x000fe20003800000 */
[----:B------:R-:W-:Y:S01]  /*2290*/  IMAD.SHL.U32 R3, R0, 0x10, RZ ;  /* 0x0000001000037824 */ /* 0x000fe200078e00ff */
[----:B------:R-:W-:Y:S02]  /*22a0*/  ULOP3.LUT UR22, UR22, 0x600000, URZ, 0xc0, !UPT ;  /* 0x0060000016167892 */ /* 0x000fe4000f8ec0ff */
[----:B------:R-:W-:Y:S01]  /*22b0*/  LOP3.LUT R0, R2, 0x3f80, RZ, 0xc0, !PT ;  /* 0x00003f8002007812 */ /* 0x000fe200078ec0ff */
[----:B------:R-:W-:Y:S01]  /*22c0*/  UMOV UR9, UR19 ;  /* 0x0000001300097c82 */ /* 0x000fe20008000000 */
[----:B------:R-:W-:Y:S01]  /*22d0*/  UIADD3 UR22, UPT, UPT, UR23, UR22, URZ ;  /* 0x0000001617167290 */ /* 0x000fe2000fffe0ff */
[----:B------:R-:W-:Y:S01]  /*22e0*/  ISETP.LT.U32.AND P0, PT, R68, 0x20, P0 ;  /* 0x000000204400780c */ /* 0x000fe20000701070 */
[----:B------:R-:W-:Y:S01]  /*22f0*/  UMOV UR10, UR15 ;  /* 0x0000000f000a7c82 */ /* 0x000fe20008000000 */
[----:B------:R-:W-:-:S04]  /*2300*/  LOP3.LUT R0, R0, 0x70, R3, 0xf8, !PT ;  /* 0x0000007000007812 */ /* 0x000fc800078ef803 */
[C---:B------:R-:W-:Y:S02]  /*2310*/  LOP3.LUT R2, R0.reuse, 0x10, RZ, 0x3c, !PT ;  /* 0x0000001000027812 */ /* 0x040fe400078e3cff */
[----:B-----5:R-:W3:Y:S01]  /*2320*/  LDTM.x64 R4, tmem[UR22] ;  /* 0x00000016000479ee */ /* 0x020ee20008340000 */
[----:B------:R-:W-:Y:S01]  /*2330*/  LOP3.LUT R3, R0, 0x20, RZ, 0x3c, !PT ;  /* 0x0000002000037812 */ /* 0x000fe200078e3cff */
[----:B------:R-:W-:-:S03]  /*2340*/  NOP ;  /* 0x0000000000007918 */ /* 0x000fc60000000000 */
[----:B---3--:R-:W-:Y:S01]  /*2350*/  VOTEU.ANY UP1, P0 ;  /* 0x0000000000ff7886 */ /* 0x008fe20000020100 */
[----:B------:R-:W-:Y:S01]  /*2360*/  VOTEU.ANY UP0, P0 ;  /* 0x0000000000ff7886 */ /* 0x000fe20000000100 */
[----:B------:R-:W-:Y:S02]  /*2370*/  F2FP.BF16.F32.PACK_AB R4, R5, R4 ;  /* 0x000000040504723e */ /* 0x000fe400000010ff */
[----:B------:R-:W-:Y:S02]  /*2380*/  F2FP.BF16.F32.PACK_AB R5, R7, R6 ;  /* 0x000000060705723e */ /* 0x000fe400000010ff */
[----:B------:R-:W-:Y:S02]  /*2390*/  F2FP.BF16.F32.PACK_AB R12, R13, R12 ;  /* 0x0000000c0d0c723e */ /* 0x000fe400000010ff */
[----:B------:R-:W-:Y:S02]  /*23a0*/  F2FP.BF16.F32.PACK_AB R6, R9, R8 ;  /* 0x000000080906723e */ /* 0x000fe400000010ff */
[----:B------:R-:W-:-:S02]  /*23b0*/  F2FP.BF16.F32.PACK_AB R7, R11, R10 ;  /* 0x0000000a0b07723e */ /* 0x000fc400000010ff */
[----:B------:R-:W-:Y:S02]  /*23c0*/  F2FP.BF16.F32.PACK_AB R13, R15, R14 ;  /* 0x0000000e0f0d723e */ /* 0x000fe400000010ff */
[----:B------:R-:W-:Y:S01]  /*23d0*/  F2FP.BF16.F32.PACK_AB R20, R21, R20 ;  /* 0x000000141514723e */ /* 0x000fe200000010ff */
[----:B--2---:R2:W-:Y:S01]  /*23e0*/  STS.128 [R0+UR8], R4 ;  /* 0x0000000400007988 */ /* 0x0045e20008000c08 */
[----:B------:R-:W-:Y:S02]  /*23f0*/  F2FP.BF16.F32.PACK_AB R14, R17, R16 ;  /* 0x00000010110e723e */ /* 0x000fe400000010ff */
[----:B------:R-:W-:Y:S02]  /*2400*/  F2FP.BF16.F32.PACK_AB R15, R19, R18 ;  /* 0x00000012130f723e */ /* 0x000fe400000010ff */
[----:B------:R-:W-:Y:S02]  /*2410*/  F2FP.BF16.F32.PACK_AB R21, R23, R22 ;  /* 0x000000161715723e */ /* 0x000fe400000010ff */
[----:B------:R-:W-:Y:S01]  /*2420*/  F2FP.BF16.F32.PACK_AB R28, R29, R28 ;  /* 0x0000001c1d1c723e */ /* 0x000fe200000010ff */
[----:B------:R2:W-:Y:S01]  /*2430*/  STS.128 [R2+UR8], R12 ;  /* 0x0000000c02007988 */ /* 0x0005e20008000c08 */
[----:B------:R-:W-:-:S02]  /*2440*/  F2FP.BF16.F32.PACK_AB R22, R25, R24 ;  /* 0x000000181916723e */ /* 0x000fc400000010ff */
[----:B------:R-:W-:Y:S02]  /*2450*/  F2FP.BF16.F32.PACK_AB R23, R27, R26 ;  /* 0x0000001a1b17723e */ /* 0x000fe400000010ff */
[----:B------:R-:W-:Y:S02]  /*2460*/  F2FP.BF16.F32.PACK_AB R29, R31, R30 ;  /* 0x0000001e1f1d723e */ /* 0x000fe400000010ff */
[----:B------:R-:W-:Y:S01]  /*2470*/  F2FP.BF16.F32.PACK_AB R36, R37, R36 ;  /* 0x000000242524723e */ /* 0x000fe200000010ff */
[----:B------:R2:W-:Y:S01]  /*2480*/  STS.128 [R3+UR8], R20 ;  /* 0x0000001403007988 */ /* 0x0005e20008000c08 */
[----:B------:R-:W-:Y:S02]  /*2490*/  F2FP.BF16.F32.PACK_AB R30, R33, R32 ;  /* 0x00000020211e723e */ /* 0x000fe400000010ff */
[----:B------:R-:W-:Y:S02]  /*24a0*/  F2FP.BF16.F32.PACK_AB R31, R35, R34 ;  /* 0x00000022231f723e */ /* 0x000fe400000010ff */
[----:B------:R-:W-:-:S02]  /*24b0*/  F2FP.BF16.F32.PACK_AB R37, R39, R38 ;  /* 0x000000262725723e */ /* 0x000fc400000010ff */
[----:B------:R-:W-:Y:S02]  /*24c0*/  F2FP.BF16.F32.PACK_AB R44, R45, R44 ;  /* 0x0000002c2d2c723e */ /* 0x000fe400000010ff */
[----:B------:R-:W-:Y:S02]  /*24d0*/  LOP3.LUT R8, R0, 0x30, RZ, 0x3c, !PT ;  /* 0x0000003000087812 */ /* 0x000fe400078e3cff */
[----:B------:R-:W-:Y:S02]  /*24e0*/  F2FP.BF16.F32.PACK_AB R38, R41, R40 ;  /* 0x000000282926723e */ /* 0x000fe400000010ff */
[----:B------:R-:W-:Y:S01]  /*24f0*/  F2FP.BF16.F32.PACK_AB R39, R43, R42 ;  /* 0x0000002a2b27723e */ /* 0x000fe200000010ff */
[----:B------:R2:W-:Y:S01]  /*2500*/  STS.128 [R8+UR8], R28 ;  /* 0x0000001c08007988 */ /* 0x0005e20008000c08 */
[----:B------:R-:W-:Y:S02]  /*2510*/  F2FP.BF16.F32.PACK_AB R45, R47, R46 ;  /* 0x0000002e2f2d723e */ /* 0x000fe400000010ff */
[----:B------:R-:W-:-:S02]  /*2520*/  F2FP.BF16.F32.PACK_AB R52, R53, R52 ;  /* 0x000000343534723e */ /* 0x000fc400000010ff */
[C---:B------:R-:W-:Y:S02]  /*2530*/  LOP3.LUT R9, R0.reuse, 0x40, RZ, 0x3c, !PT ;  /* 0x0000004000097812 */ /* 0x040fe400078e3cff */
[----:B------:R-:W-:Y:S02]  /*2540*/  F2FP.BF16.F32.PACK_AB R46, R49, R48 ;  /* 0x00000030312e723e */ /* 0x000fe400000010ff */
[----:B------:R-:W-:Y:S01]  /*2550*/  F2FP.BF16.F32.PACK_AB R47, R51, R50 ;  /* 0x00000032332f723e */ /* 0x000fe200000010ff */
[----:B------:R2:W-:Y:S01]  /*2560*/  STS.128 [R9+UR8], R36 ;  /* 0x0000002409007988 */ /* 0x0005e20008000c08 */
[----:B------:R-:W-:Y:S02]  /*2570*/  F2FP.BF16.F32.PACK_AB R53, R55, R54 ;  /* 0x000000363735723e */ /* 0x000fe400000010ff */
[----:B------:R-:W-:Y:S02]  /*2580*/  F2FP.BF16.F32.PACK_AB R60, R61, R60 ;  /* 0x0000003c3d3c723e */ /* 0x000fe400000010ff */
[----:B------:R-:W-:-:S02]  /*2590*/  LOP3.LUT R10, R0, 0x50, RZ, 0x3c, !PT ;  /* 0x00000050000a7812 */ /* 0x000fc400078e3cff */
[----:B------:R-:W-:Y:S02]  /*25a0*/  F2FP.BF16.F32.PACK_AB R54, R57, R56 ;  /* 0x000000383936723e */ /* 0x000fe400000010ff */
[----:B------:R-:W-:Y:S01]  /*25b0*/  F2FP.BF16.F32.PACK_AB R55, R59, R58 ;  /* 0x0000003a3b37723e */ /* 0x000fe200000010ff */
[----:B------:R2:W-:Y:S01]  /*25c0*/  STS.128 [R10+UR8], R44 ;  /* 0x0000002c0a007988 */ /* 0x0005e20008000c08 */
[----:B------:R-:W-:Y:S02]  /*25d0*/  F2FP.BF16.F32.PACK_AB R61, R63, R62 ;  /* 0x0000003e3f3d723e */ /* 0x000fe400000010ff */
[C---:B------:R-:W-:Y:S02]  /*25e0*/  LOP3.LUT R11, R0.reuse, 0x60, RZ, 0x3c, !PT ;  /* 0x00000060000b7812 */ /* 0x040fe400078e3cff */
[----:B------:R-:W-:Y:S02]  /*25f0*/  F2FP.BF16.F32.PACK_AB R62, R65, R64 ;  /* 0x00000040413e723e */ /* 0x000fe400000010ff */
[----:B------:R-:W-:Y:S01]  /*2600*/  F2FP.BF16.F32.PACK_AB R63, R67, R66 ;  /* 0x00000042433f723e */ /* 0x000fe200000010ff */
[----:B------:R2:W-:Y:S01]  /*2610*/  STS.128 [R11+UR8], R52 ;  /* 0x000000340b007988 */ /* 0x0005e20008000c08 */
[----:B------:R-:W-:-:S05]  /*2620*/  LOP3.LUT R16, R0, 0x70, RZ, 0x3c, !PT ;  /* 0x0000007000107812 */ /* 0x000fca00078e3cff */
[----:B------:R2:W-:Y:S01]  /*2630*/  STS.128 [R16+UR8], R60 ;  /* 0x0000003c10007988 */ /* 0x0005e20008000c08 */
[----:B------:R3:W-:Y:S06]  /*2640*/  MEMBAR.ALL.CTA ;  /* 0x0000000000007992 */ /* 0x0007ec0000008000 */
[----:B---3--:R-:W3:Y:S02]  /*2650*/  FENCE.VIEW.ASYNC.S ;  /* 0x00000000000073c6 */ /* 0x008ee40000000000 */
[----:B---3--:R-:W-:Y:S06]  /*2660*/  BAR.SYNC.DEFER_BLOCKING 0x0 ;  /* 0x0000000000007b1d */ /* 0x008fec0000010000 */
[----:B------:R2:W-:Y:S01]  /*2670*/  @UP1 UTMASTG.2D [UR8], [UR20] ;  /* 0x00000008140013b5 */ /* 0x0005e20008008000 */
[----:B------:R0:W-:Y:S01]  /*2680*/  UTMACMDFLUSH ;  /* 0x00000000000079b7 */ /* 0x0001e20000000000 */
[----:B------:R-:W-:-:S04]  /*2690*/  DEPBAR.LE SB0, 0x0 ;  /* 0x000080000000791a */ /* 0x000fc80000000000 */
[----:B------:R-:W-:Y:S08]  /*26a0*/  BAR.SYNC.DEFER_BLOCKING 0x0 ;  /* 0x0000000000007b1d */ /* 0x000ff00000010000 */
[----:B------:R-:W-:Y:S06]  /*26b0*/  BAR.SYNC.DEFER_BLOCKING 0x0 ;  /* 0x0000000000007b1d */ /* 0x000fec0000010000 */
[----:B--2---:R-:W-:Y:S05]  /*26c0*/  @P2 BRA `(.L_x_67) ;  /* 0x0000000000a02947 */ /* 0x004fea0003800000 */
[----:B------:R-:W2:Y:S01]  /*26d0*/  S2UR UR5, SR_CgaCtaId ;  /* 0x00000000000579c3 */ /* 0x000ea20000008800 */
[----:B------:R-:W-:Y:S01]  /*26e0*/  NOP ;  /* 0x0000000000007918 */ /* 0x000fe20000000000 */
[----:B------:R-:W-:Y:S01]  /*26f0*/  UMOV UR4, 0x50 ;  /* 0x0000005000047882 */ /* 0x000fe20000000000 */
[----:B------:R-:W-:Y:S02]  /*2700*/  IMAD.U32 R0, RZ, RZ, UR23 ;  /* 0x00000017ff007e24 */ /* 0x000fe4000f8e00ff */
[----:B------:R-:W-:Y:S02]  /*2710*/  IMAD.MOV.U32 R3, RZ, RZ, 0x3 ;  /* 0x00000003ff037424 */ /* 0x000fe400078e00ff */
[----:B------:R-:W-:Y:S01]  /*2720*/  IMAD.MOV.U32 R7, RZ, RZ, 0x1 ;  /* 0x00000001ff077424 */ /* 0x000fe200078e00ff */
[----:B------:R-:W-:-:S04]  /*2730*/  LOP3.LUT R0, R0, 0xffff, RZ, 0xc0, !PT ;  /* 0x0000ffff00007812 */ /* 0x000fc800078ec0ff */
[----:B------:R-:W-:-:S05]  /*2740*/  SHF.R.U32.HI R0, RZ, 0x5, R0 ;  /* 0x00000005ff007819 */ /* 0x000fca0000011600 */
[----:B------:R-:W-:Y:S01]  /*2750*/  VIADD R2, R0, 0x10 ;  /* 0x0000001000027836 */ /* 0x000fe20000000000 */
[----:B------:R-:W-:Y:S01]  /*2760*/  SHF.L.U32 R0, R3, R0, RZ ;  /* 0x0000000003007219 */ /* 0x000fe200000006ff */
[----:B--2---:R-:W-:-:S03]  /*2770*/  ULEA UR6, UR5, UR4, 0x18 ;  /* 0x0000000405067291 */ /* 0x004fc6000f8ec0ff */
[----:B------:R-:W-:-:S04]  /*2780*/  SHF.L.U32 R3, R7, R2, RZ ;  /* 0x0000000207037219 */ /* 0x000fc800000006ff */
[----:B------:R-:W-:Y:S02]  /*2790*/  LOP3.LUT R0, R3, R0, RZ, 0xfc, !PT ;  /* 0x0000000003007212 */ /* 0x000fe400078efcff */
[----:B------:R-:W2:Y:S02]  /*27a0*/  LDS R5, [UR6] ;  /* 0x00000006ff057984 */ /* 0x000ea40008000800 */
[C---:B------:R-:W-:Y:S02]  /*27b0*/  LOP3.LUT R2, R0.reuse, 0xffff, RZ, 0xc0, !PT ;  /* 0x0000ffff00027812 */ /* 0x040fe400078ec0ff */
[----:B--2---:R-:W-:-:S04]  /*27c0*/  LOP3.LUT R3, R0, 0xffff, R5, 0x80, !PT ;  /* 0x0000ffff00037812 */ /* 0x004fc800078e8005 */
[----:B------:R-:W-:-:S13]  /*27d0*/  ISETP.NE.AND P0, PT, R3, R2, PT ;  /* 0x000000020300720c */ /* 0x000fda0003f05270 */
[----:B------:R-:W-:Y:S05]  /*27e0*/  @P0 BRA `(.L_x_68) ;  /* 0x0000000000500947 */ /* 0x000fea0003800000 */
[----:B------:R-:W-:Y:S02]  /*27f0*/  SHF.R.U32.HI R5, RZ, 0x10, R5 ;  /* 0x00000010ff057819 */ /* 0x000fe40000011605 */
[----:B------:R-:W-:-:S04]  /*2800*/  SHF.R.U32.HI R2, RZ, 0x10, R0 ;  /* 0x00000010ff027819 */ /* 0x000fc80000011600 */
[----:B------:R-:W-:-:S04]  /*2810*/  LOP3.LUT R5, R5, R2, RZ, 0xc0, !PT ;  /* 0x0000000205057212 */ /* 0x000fc800078ec0ff */
[----:B------:R-:W-:-:S13]  /*2820*/  ISETP.NE.AND P0, PT, R5, R2, PT ;  /* 0x000000020500720c */ /* 0x000fda0003f05270 */
[----:B------:R-:W-:Y:S05]  /*2830*/  @P0 BRA `(.L_x_69) ;  /* 0x0000000000300947 */ /* 0x000fea0003800000 */
[----:B------:R-:W-:Y:S01]  /*2840*/  R2UR UR4, R0 ;  /* 0x00000000000472ca */ /* 0x000fe200000e0000 */
[----:B------:R-:W-:Y:S01]  /*2850*/  VOTEU.ANY UR5, UPT, PT ;  /* 0x0000000000057886 */ /* 0x000fe200038e0100 */
[----:B------:R-:W2:Y:S01]  /*2860*/  S2R R0, SR_LANEID ;  /* 0x0000000000007919 */ /* 0x000ea20000000000 */
[----:B------:R-:W-:-:S10]  /*2870*/  UFLO.U32 UR5, UR5 ;  /* 0x00000005000572bd */ /* 0x000fd400080e0000 */
[----:B------:R-:W-:-:S06]  /*2880*/  ULOP3.LUT UR4, URZ, UR4, URZ, 0x33, !UPT ;  /* 0x00000004ff047292 */ /* 0x000fcc000f8e33ff */
[----:B------:R-:W-:-:S04]  /*2890*/  IMAD.U32 R2, RZ, RZ, UR4 ;  /* 0x00000004ff027e24 */ /* 0x000fc8000f8e00ff */
[----:B------:R-:W3:Y:S02]  /*28a0*/  REDUX UR7, R2 ;  /* 0x00000000020773c4 */ /* 0x000ee40000000000 */
[----:B------:R4:W-:Y:S01]  /*28b0*/  UTCATOMSWS.AND URZ, UR4 ;  /* 0x0000000400ff79e3 */ /* 0x0009e20008000000 */
[----:B--2---:R-:W-:Y:S01]  /*28c0*/  ISETP.EQ.U32.AND P0, PT, R0, UR5, PT ;  /* 0x0000000500007c0c */ /* 0x004fe2000bf02070 */
[----:B---3--:R-:W-:-:S12]  /*28d0*/  IMAD.U32 R0, RZ, RZ, UR7 ;  /* 0x00000007ff007e24 */ /* 0x008fd8000f8e00ff */
[----:B------:R4:W-:Y:S01]  /*28e0*/  @P0 ATOMS.AND RZ, [UR6], R0 ;  /* 0x00000000ffff098c */ /* 0x0009e2000a800006 */
[----:B------:R-:W-:Y:S05]  /*28f0*/  BRA `(.L_x_67) ;  /* 0x0000000000147947 */ /* 0x000fea0003800000 */
.L_x_69:
[----:B------:R-:W-:-:S07]  /*2900*/  MOV R2, 0x2920 ;  /* 0x0000292000027802 */ /* 0x000fce0000000f00 */
[----:B-1----:R-:W-:Y:S05]  /*2910*/  CALL.REL.NOINC `($__internal_0_$__cuda_sm10x_tcgen05_guardrail_trap_col_being_dealloced_not_returned_by_alloc) ;  /* 0x0000000000447944 */ /* 0x002fea0003c00000 */
[----:B------:R-:W-:Y:S05]  /*2920*/  BRA `(.L_x_67) ;  /* 0x0000000000087947 */ /* 0x000fea0003800000 */
.L_x_68:
[----:B------:R-:W-:-:S07]  /*2930*/  MOV R2, 0x2950 ;  /* 0x0000295000027802 */ /* 0x000fce0000000f00 */
[----:B-1----:R-:W-:Y:S05]  /*2940*/  CALL.REL.NOINC `($__internal_2_$__cuda_sm10x_tcgen05_guardrail_trap_unallocated_columns_being_dealloced) ;  /* 0x0000000000507944 */ /* 0x002fea0003c00000 */
.L_x_67:
[----:B------:R-:W-:Y:S01]  /*2950*/  NOP ;  /* 0x0000000000007918 */ /* 0x000fe20000000000 */
[----:B----4-:R-:W-:Y:S05]  /*2960*/  EXIT ;  /* 0x000000000000794d */ /* 0x010fea0003800000 */
.L_x_56:
[----:B------:R-:W2:Y:S02]  /*2970*/  SYNCS.PHASECHK.TRANS64.TRYWAIT P0, [UR8+0x6000], RZ ;  /* 0x006000ffff0075a7 */ /* 0x000ea40008001108 */
[----:B--2---:R-:W-:Y:S05]  /*2980*/  @!P0 BRA `(.L_x_56) ;  /* 0xfffffffc00f88947 */ /* 0x004fea000383ffff */
[----:B------:R-:W-:Y:S05]  /*2990*/  BRA `(.L_x_70) ;  /* 0xfffffff000587947 */ /* 0x000fea000383ffff */
.L_x_58:
[----:B------:R-:W2:Y:S02]  /*29a0*/  SYNCS.PHASECHK.TRANS64.TRYWAIT P1, [UR8+0x6010], RZ ;  /* 0x006010ffff0075a7 */ /* 0x000ea40008021108 */
[----:B--2---:R-:W-:Y:S05]  /*29b0*/  @!P1 BRA `(.L_x_58) ;  /* 0xfffffffc00f89947 */ /* 0x004fea000383ffff */
[----:B------:R-:W-:Y:S05]  /*29c0*/  BRA `(.L_x_71) ;  /* 0xfffffff000cc7947 */ /* 0x000fea000383ffff */
.L_x_59:
[----:B------:R-:W3:Y:S02]  /*29d0*/  SYNCS.PHASECHK.TRANS64.TRYWAIT P0, [UR28+0x6000], R2 ;  /* 0x00600002ff0075a7 */ /* 0x000ee4000800111c */
[----:B---3--:R-:W-:Y:S05]  /*29e0*/  @!P0 BRA `(.L_x_59) ;  /* 0xfffffffc00f88947 */ /* 0x008fea000383ffff */
[----:B------:R-:W-:Y:S05]  /*29f0*/  BRA `(.L_x_72) ;  /* 0xfffffff4004c7947 */ /* 0x000fea000383ffff */
.L_x_61:
[----:B------:R-:W3:Y:S02]  /*2a00*/  SYNCS.PHASECHK.TRANS64.TRYWAIT P0, [UR28+0x6010], R2 ;  /* 0x00601002ff0075a7 */ /* 0x000ee4000800111c */
[----:B---3--:R-:W-:Y:S05]  /*2a10*/  @!P0 BRA `(.L_x_61) ;  /* 0xfffffffc00f88947 */ /* 0x008fea000383ffff */
[----:B------:R-:W-:Y:S05]  /*2a20*/  BRA `(.L_x_73) ;  /* 0xfffffff400bc7947 */ /* 0x000fea000383ffff */
        .weak           $__internal_0_$__cuda_sm10x_tcgen05_guardrail_trap_col_being_dealloced_not_returned_by_alloc
        .type           $__internal_0_$__cuda_sm10x_tcgen05_guardrail_trap_col_being_dealloced_not_returned_by_alloc,@function
        .size           $__internal_0_$__cuda_sm10x_tcgen05_guardrail_trap_col_being_dealloced_not_returned_by_alloc,($__internal_1_$__cuda_sm10x_tcgen05_guardrail_trap_phase_invalid_during_alloc - $__internal_0_$__cuda_sm10x_tcgen05_guardrail_trap_col_being_dealloced_not_returned_by_alloc)
$__internal_0_$__cuda_sm10x_tcgen05_guardrail_trap_col_being_dealloced_not_returned_by_alloc:
[----:B------:R-:W-:Y:S05]  /*2a30*/  BPT.TRAP 0x1 ;  /* 0x000000040000795c */ /* 0x000fea0000300000 */
[----:B------:R-:W-:-:S04]  /*2a40*/  IMAD.MOV.U32 R3, RZ, RZ, 0x0 ;  /* 0x00000000ff037424 */ /* 0x000fc800078e00ff */
[----:B------:R-:W-:Y:S05]  /*2a50*/  RET.REL.NODEC R2 `(gluon_tcgen05) ;  /* 0xffffffd402687950 */ /* 0x000fea0003c3ffff */
        .weak           $__internal_1_$__cuda_sm10x_tcgen05_guardrail_trap_phase_invalid_during_alloc
        .type           $__internal_1_$__cuda_sm10x_tcgen05_guardrail_trap_phase_invalid_during_alloc,@function
        .size           $__internal_1_$__cuda_sm10x_tcgen05_guardrail_trap_phase_invalid_during_alloc,($__internal_2_$__cuda_sm10x_tcgen05_guardrail_trap_unallocated_columns_being_dealloced - $__internal_1_$__cuda_sm10x_tcgen05_guardrail_trap_phase_invalid_during_alloc)
$__internal_1_$__cuda_sm10x_tcgen05_guardrail_trap_phase_invalid_during_alloc:
[----:B------:R-:W-:Y:S05]  /*2a60*/  BPT.TRAP 0x1 ;  /* 0x000000040000795c */ /* 0x000fea0000300000 */
[----:B------:R-:W-:-:S04]  /*2a70*/  IMAD.MOV.U32 R3, RZ, RZ, 0x0 ;  /* 0x00000000ff037424 */ /* 0x000fc800078e00ff */
[----:B------:R-:W-:Y:S05]  /*2a80*/  RET.REL.NODEC R2 `(gluon_tcgen05) ;  /* 0xffffffd4025c7950 */ /* 0x000fea0003c3ffff */
        .weak           $__internal_2_$__cuda_sm10x_tcgen05_guardrail_trap_unallocated_columns_being_dealloced
        .type           $__internal_2_$__cuda_sm10x_tcgen05_guardrail_trap_unallocated_columns_being_dealloced,@function
        .size           $__internal_2_$__cuda_sm10x_tcgen05_guardrail_trap_unallocated_columns_being_dealloced,(.L_x_77 - $__internal_2_$__cuda_sm10x_tcgen05_guardrail_trap_unallocated_columns_being_dealloced)
$__internal_2_$__cuda_sm10x_tcgen05_guardrail_trap_unallocated_columns_being_dealloced:
[----:B------:R-:W-:Y:S05]  /*2a90*/  BPT.TRAP 0x1 ;  /* 0x000000040000795c */ /* 0x000fea0000300000 */
[----:B------:R-:W-:-:S04]  /*2aa0*/  IMAD.MOV.U32 R3, RZ, RZ, 0x0 ;  /* 0x00000000ff037424 */ /* 0x000fc800078e00ff */
[----:B------:R-:W-:Y:S05]  /*2ab0*/  RET.REL.NODEC R2 `(gluon_tcgen05) ;  /* 0xffffffd402507950 */ /* 0x000fea0003c3ffff */
.L_x_74:
[----:B------:R-:W-:-:S00]  /*2ac0*/  BRA `(.L_x_74) ;  /* 0xfffffffc00fc7947 */ /* 0x000fc0000383ffff */
[----:B------:R-:W-:-:S00]  /*2ad0*/  NOP ;  /* 0x0000000000007918 */ /* 0x000fc00000000000 */
        /* <DEDUP_REMOVED lines=10> */
.L_x_77:


//--------------------- .nv.shared.gluon_tcgen05  --------------------------
	.section	.nv.shared.gluon_tcgen05,"aw",@nobits
	.sectionflags	@""
	.align	16
	.zero		1024


//--------------------- .nv.shared.reserved.0     --------------------------
	.section	.nv.shared.reserved.0,"aw",@nobits
	.align	8
	.weak		__nv_reservedSMEM_offset_0_alias
	.size		__nv_reservedSMEM_offset_0_alias, 0, 64
	.other		__nv_reservedSMEM_offset_0_alias,@"STO_CUDA_RESERVED_SHARED STV_DEFAULT"
__nv_reservedSMEM_offset_0_alias:
	.zero		0
.nv.shared.reserved.0:
	.zero		64
	.weak		__nv_reservedSMEM_allocation_phase
	.type		__nv_reservedSMEM_allocation_phase,@object
	.size		__nv_reservedSMEM_allocation_phase,(.L_0 - __nv_reservedSMEM_allocation_phase)
__nv_reservedSMEM_allocation_phase:
	.zero		1
.L_0:
	.zero		7
	.weak		__nv_reservedSMEM_devtool_atexit_pc
	.type		__nv_reservedSMEM_devtool_atexit_pc,@object
	.size		__nv_reservedSMEM_devtool_atexit_pc,(__nv_reservedSMEM_allocation_mask - __nv_reservedSMEM_devtool_atexit_pc)
__nv_reservedSMEM_devtool_atexit_pc:
	.zero		8
	.weak		__nv_reservedSMEM_allocation_mask
	.type		__nv_reservedSMEM_allocation_mask,@object
	.size		__nv_reservedSMEM_allocation_mask,(.L_2 - __nv_reservedSMEM_allocation_mask)
__nv_reservedSMEM_allocation_mask:
	.zero		4
.L_2:


//--------------------- .nv.constant0.gluon_tcgen05 --------------------------
	.section	.nv.constant0.gluon_tcgen05,"a",@progbits
	.sectionflags	@""
	.align	4
.nv.constant0.gluon_tcgen05:
	.zero		976


//--------------------- SYMBOLS --------------------------

	.type		.nv.reservedSmem.offset0,@object
	.size		.nv.reservedSmem.offset0,0x4
	.type		.nv.reservedSmem.cap,@object
	.size		.nv.reservedSmem.cap,0x4
